	.target	sm_100a

	.elftype	@"ET_EXEC"


//--------------------- .note.nv.tkinfo           --------------------------
	.section	.note.nv.tkinfo,"",@"SHT_NOTE"
	.sectionflags	@"SHF_NOTE_NV_TKINFO"
	.tkinfo
        /*0018*/ 	.word	0x00000002
        /*0030*/ 	.string	""
        /*0030*/ 	.string	"ptxas"
        /*0030*/ 	.string	"Cuda compilation tools, release 13.0, V13.0.88"
        /*0030*/ 	.string	"Build cuda_13.0.r13.0/compiler.36424714_0"
        /*0030*/ 	.string	"-arch sm_100a -m 64 "



//--------------------- .note.nv.cuinfo           --------------------------
	.section	.note.nv.cuinfo,"",@"SHT_NOTE"
	.sectionflags	@"SHF_NOTE_NV_CUINFO"
        /*0018*/ 	.short	0x0002
        /*001a*/ 	.short	0x0064
        /*001c*/ 	.short	0x0082
	.zero		2


//--------------------- .nv.info                  --------------------------
	.section	.nv.info,"",@"SHT_CUDA_INFO"
	.align	4


	//----- nvinfo : EIATTR_REGCOUNT
	.align		4
        /*0000*/ 	.byte	0x04, 0x2f
        /*0002*/ 	.short	(.L_19 - .L_18)
	.align		4
.L_18:
        /*0004*/ 	.word	index@(_ZN7cutlass13device_kernelINS_4gemm6kernel13GemmUniversalIN4cute5tupleIJiiiiEEENS1_10collective13CollectiveMmaINS1_35MainloopSm100TmaUmmaWarpSpecializedILi6ELi2ELi4ENS5_IJNS4_1CILi1EEESB_SB_EEEEENS5_IJNSA_ILi128EEESE_NSA_ILi64EEEEEENS_6half_tENS5_IJlSB_lEEESH_SI_NS4_8TiledMMAINS4_8MMA_AtomIJNS4_20SM100_MMA_F16BF16_SSISH_SH_fLi128ELi128ELNS4_4UMMA5MajorE0ELSN_0ELNSM_7ScaleInE0ELSO_0EEEEEENS4_6LayoutISC_NS5_IJNSA_ILi0EEESS_SS_EEEEENS5_IJNS4_10UnderscoreESV_SV_EEEEENS4_13SM90_TMA_LOADENS4_14ComposedLayoutINS4_7SwizzleILi3ELi4ELi3EEENS4_18smem_ptr_flag_bitsILi16EEENSR_INS5_IJNSA_ILi8EEESF_EEENS5_IJSF_SB_EEEEEEEvNS4_8identityESY_S18_vS19_EENS_8epilogue10collective18CollectiveEpilogueINS1B_23Sm100TmaWarpSpecializedILi4ELi2ELi32ELb1ELb0EEEJSG_NS5_IJNSR_ISE_SB_EENSR_INSA_ILi32EEESB_EEEEESH_SI_SH_SI_NS1B_6fusion15FusionCallbacksIS1F_NS1K_17LinearCombinationISH_fSH_fLNS_15FloatRoundStyleE2EEESG_S1J_JEEENS4_5SM1004TMEM4LOAD26SM100_TMEM_LOAD_32dp32b32xESY_NSZ_INS10_ILi2ELi4ELi3EEES13_NSR_INS5_IJS14_S1H_EEENS5_IJS1H_SB_EEEEEEENS4_39AutoVectorizingCopyWithAssumedAlignmentILi128EEENS4_14SM90_TMA_STOREES1Y_S20_S20_EEEvvEEEEvNT_6ParamsE)
        /*0008*/ 	.word	0x0000006e


	//----- nvinfo : EIATTR_FRAME_SIZE
	.align		4
.L_19:
        /*000c*/ 	.byte	0x04, 0x11
        /*000e*/ 	.short	(.L_21 - .L_20)
	.align		4
.L_20:
        /*0010*/ 	.word	index@($__internal_2_$__cuda_sm10x_tcgen05_guardrail_trap_unallocated_columns_being_dealloced)
        /*0014*/ 	.word	0x00000000


	//----- nvinfo : EIATTR_FRAME_SIZE
	.align		4
.L_21:
        /*0018*/ 	.byte	0x04, 0x11
        /*001a*/ 	.short	(.L_23 - .L_22)
	.align		4
.L_22:
        /*001c*/ 	.word	index@($__internal_1_$__cuda_sm10x_tcgen05_guardrail_trap_phase_invalid_during_alloc)
        /*0020*/ 	.word	0x00000000


	//----- nvinfo : EIATTR_FRAME_SIZE
	.align		4
.L_23:
        /*0024*/ 	.byte	0x04, 0x11
        /*0026*/ 	.short	(.L_25 - .L_24)
	.align		4
.L_24:
        /*0028*/ 	.word	index@($__internal_0_$__cuda_sm10x_tcgen05_guardrail_trap_col_being_dealloced_not_returned_by_alloc)
        /*002c*/ 	.word	0x00000000


	//----- nvinfo : EIATTR_FRAME_SIZE
	.align		4
.L_25:
        /*0030*/ 	.byte	0x04, 0x11
        /*0032*/ 	.short	(.L_27 - .L_26)
	.align		4
.L_26:
        /*0034*/ 	.word	index@(_ZN7cutlass13device_kernelINS_4gemm6kernel13GemmUniversalIN4cute5tupleIJiiiiEEENS1_10collective13CollectiveMmaINS1_35MainloopSm100TmaUmmaWarpSpecializedILi6ELi2ELi4ENS5_IJNS4_1CILi1EEESB_SB_EEEEENS5_IJNSA_ILi128EEESE_NSA_ILi64EEEEEENS_6half_tENS5_IJlSB_lEEESH_SI_NS4_8TiledMMAINS4_8MMA_AtomIJNS4_20SM100_MMA_F16BF16_SSISH_SH_fLi128ELi128ELNS4_4UMMA5MajorE0ELSN_0ELNSM_7ScaleInE0ELSO_0EEEEEENS4_6LayoutISC_NS5_IJNSA_ILi0EEESS_SS_EEEEENS5_IJNS4_10UnderscoreESV_SV_EEEEENS4_13SM90_TMA_LOADENS4_14ComposedLayoutINS4_7SwizzleILi3ELi4ELi3EEENS4_18smem_ptr_flag_bitsILi16EEENSR_INS5_IJNSA_ILi8EEESF_EEENS5_IJSF_SB_EEEEEEEvNS4_8identityESY_S18_vS19_EENS_8epilogue10collective18CollectiveEpilogueINS1B_23Sm100TmaWarpSpecializedILi4ELi2ELi32ELb1ELb0EEEJSG_NS5_IJNSR_ISE_SB_EENSR_INSA_ILi32EEESB_EEEEESH_SI_SH_SI_NS1B_6fusion15FusionCallbacksIS1F_NS1K_17LinearCombinationISH_fSH_fLNS_15FloatRoundStyleE2EEESG_S1J_JEEENS4_5SM1004TMEM4LOAD26SM100_TMEM_LOAD_32dp32b32xESY_NSZ_INS10_ILi2ELi4ELi3EEES13_NSR_INS5_IJS14_S1H_EEENS5_IJS1H_SB_EEEEEEENS4_39AutoVectorizingCopyWithAssumedAlignmentILi128EEENS4_14SM90_TMA_STOREES1Y_S20_S20_EEEvvEEEEvNT_6ParamsE)
        /*0038*/ 	.word	0x00000000


	//----- nvinfo : EIATTR_MIN_STACK_SIZE
	.align		4
.L_27:
        /*003c*/ 	.byte	0x04, 0x12
        /*003e*/ 	.short	(.L_29 - .L_28)
	.align		4
.L_28:
        /*0040*/ 	.word	index@(_ZN7cutlass13device_kernelINS_4gemm6kernel13GemmUniversalIN4cute5tupleIJiiiiEEENS1_10collective13CollectiveMmaINS1_35MainloopSm100TmaUmmaWarpSpecializedILi6ELi2ELi4ENS5_IJNS4_1CILi1EEESB_SB_EEEEENS5_IJNSA_ILi128EEESE_NSA_ILi64EEEEEENS_6half_tENS5_IJlSB_lEEESH_SI_NS4_8TiledMMAINS4_8MMA_AtomIJNS4_20SM100_MMA_F16BF16_SSISH_SH_fLi128ELi128ELNS4_4UMMA5MajorE0ELSN_0ELNSM_7ScaleInE0ELSO_0EEEEEENS4_6LayoutISC_NS5_IJNSA_ILi0EEESS_SS_EEEEENS5_IJNS4_10UnderscoreESV_SV_EEEEENS4_13SM90_TMA_LOADENS4_14ComposedLayoutINS4_7SwizzleILi3ELi4ELi3EEENS4_18smem_ptr_flag_bitsILi16EEENSR_INS5_IJNSA_ILi8EEESF_EEENS5_IJSF_SB_EEEEEEEvNS4_8identityESY_S18_vS19_EENS_8epilogue10collective18CollectiveEpilogueINS1B_23Sm100TmaWarpSpecializedILi4ELi2ELi32ELb1ELb0EEEJSG_NS5_IJNSR_ISE_SB_EENSR_INSA_ILi32EEESB_EEEEESH_SI_SH_SI_NS1B_6fusion15FusionCallbacksIS1F_NS1K_17LinearCombinationISH_fSH_fLNS_15FloatRoundStyleE2EEESG_S1J_JEEENS4_5SM1004TMEM4LOAD26SM100_TMEM_LOAD_32dp32b32xESY_NSZ_INS10_ILi2ELi4ELi3EEES13_NSR_INS5_IJS14_S1H_EEENS5_IJS1H_SB_EEEEEEENS4_39AutoVectorizingCopyWithAssumedAlignmentILi128EEENS4_14SM90_TMA_STOREES1Y_S20_S20_EEEvvEEEEvNT_6ParamsE)
        /*0044*/ 	.word	0x00000000
.L_29:


//--------------------- .nv.compat                --------------------------
	.section	.nv.compat,"",@"SHT_CUDA_COMPAT_INFO"
	.align	4
        /*0000*/ 	.byte	0x02, 0x09, 0x01, 0x00, 0x02, 0x02, 0x02, 0x00, 0x02, 0x05, 0x05, 0x00, 0x03, 0x07, 0x01, 0x01
        /*0010*/ 	.byte	0x02, 0x03, 0x01, 0x00, 0x02, 0x06, 0x01, 0x00, 0x04, 0x0b, 0x08, 0x00, 0x09, 0x00, 0x00, 0x00
        /*0020*/ 	.byte	0x00, 0x00, 0x00, 0x00


//--------------------- .nv.info._ZN7cutlass13device_kernelINS_4gemm6kernel13GemmUniversalIN4cute5tupleIJiiiiEEENS1_10collective13CollectiveMmaINS1_35MainloopSm100TmaUmmaWarpSpecializedILi6ELi2ELi4ENS5_IJNS4_1CILi1EEESB_SB_EEEEENS5_IJNSA_ILi128EEESE_NSA_ILi64EEEEEENS_6half_tENS5_IJlSB_lEEESH_SI_NS4_8TiledMMAINS4_8MMA_AtomIJNS4_20SM100_MMA_F16BF16_SSISH_SH_fLi128ELi128ELNS4_4UMMA5MajorE0ELSN_0ELNSM_7ScaleInE0ELSO_0EEEEEENS4_6LayoutISC_NS5_IJNSA_ILi0EEESS_SS_EEEEENS5_IJNS4_10UnderscoreESV_SV_EEEEENS4_13SM90_TMA_LOADENS4_14ComposedLayoutINS4_7SwizzleILi3ELi4ELi3EEENS4_18smem_ptr_flag_bitsILi16EEENSR_INS5_IJNSA_ILi8EEESF_EEENS5_IJSF_SB_EEEEEEEvNS4_8identityESY_S18_vS19_EENS_8epilogue10collective18CollectiveEpilogueINS1B_23Sm100TmaWarpSpecializedILi4ELi2ELi32ELb1ELb0EEEJSG_NS5_IJNSR_ISE_SB_EENSR_INSA_ILi32EEESB_EEEEESH_SI_SH_SI_NS1B_6fusion15FusionCallbacksIS1F_NS1K_17LinearCombinationISH_fSH_fLNS_15FloatRoundStyleE2EEESG_S1J_JEEENS4_5SM1004TMEM4LOAD26SM100_TMEM_LOAD_32dp32b32xESY_NSZ_INS10_ILi2ELi4ELi3EEES13_NSR_INS5_IJS14_S1H_EEENS5_IJS1H_SB_EEEEEEENS4_39AutoVectorizingCopyWithAssumedAlignmentILi128EEENS4_14SM90_TMA_STOREES1Y_S20_S20_EEEvvEEEEvNT_6ParamsE --------------------------
	.section	.nv.info._ZN7cutlass13device_kernelINS_4gemm6kernel13GemmUniversalIN4cute5tupleIJiiiiEEENS1_10collective13CollectiveMmaINS1_35MainloopSm100TmaUmmaWarpSpecializedILi6ELi2ELi4ENS5_IJNS4_1CILi1EEESB_SB_EEEEENS5_IJNSA_ILi128EEESE_NSA_ILi64EEEEEENS_6half_tENS5_IJlSB_lEEESH_SI_NS4_8TiledMMAINS4_8MMA_AtomIJNS4_20SM100_MMA_F16BF16_SSISH_SH_fLi128ELi128ELNS4_4UMMA5MajorE0ELSN_0ELNSM_7ScaleInE0ELSO_0EEEEEENS4_6LayoutISC_NS5_IJNSA_ILi0EEESS_SS_EEEEENS5_IJNS4_10UnderscoreESV_SV_EEEEENS4_13SM90_TMA_LOADENS4_14ComposedLayoutINS4_7SwizzleILi3ELi4ELi3EEENS4_18smem_ptr_flag_bitsILi16EEENSR_INS5_IJNSA_ILi8EEESF_EEENS5_IJSF_SB_EEEEEEEvNS4_8identityESY_S18_vS19_EENS_8epilogue10collective18CollectiveEpilogueINS1B_23Sm100TmaWarpSpecializedILi4ELi2ELi32ELb1ELb0EEEJSG_NS5_IJNSR_ISE_SB_EENSR_INSA_ILi32EEESB_EEEEESH_SI_SH_SI_NS1B_6fusion15FusionCallbacksIS1F_NS1K_17LinearCombinationISH_fSH_fLNS_15FloatRoundStyleE2EEESG_S1J_JEEENS4_5SM1004TMEM4LOAD26SM100_TMEM_LOAD_32dp32b32xESY_NSZ_INS10_ILi2ELi4ELi3EEES13_NSR_INS5_IJS14_S1H_EEENS5_IJS1H_SB_EEEEEEENS4_39AutoVectorizingCopyWithAssumedAlignmentILi128EEENS4_14SM90_TMA_STOREES1Y_S20_S20_EEEvvEEEEvNT_6ParamsE,"",@"SHT_CUDA_INFO"
	.sectionflags	@""
	.align	4


	//----- nvinfo : EIATTR_CUDA_API_VERSION
	.align		4
        /*0000*/ 	.byte	0x04, 0x37
        /*0002*/ 	.short	(.L_31 - .L_30)
.L_30:
        /*0004*/ 	.word	0x00000082


	//----- nvinfo : EIATTR_KPARAM_INFO
	.align		4
.L_31:
        /*0008*/ 	.byte	0x04, 0x17
        /*000a*/ 	.short	(.L_33 - .L_32)
.L_32:
        /*000c*/ 	.word	0x00000000
        /*0010*/ 	.short	0x0000
        /*0012*/ 	.short	0x0000
        /*0014*/ 	.byte	0x00, 0xf0, 0x01, 0x20


	//----- nvinfo : EIATTR_AT_ENTRY_FRAGMENTS
	.align		4
.L_33:
        /*0018*/ 	.byte	0x04, 0x4f
        /*001a*/ 	.short	(.L_35 - .L_34)


	//   ....[0]....
.L_34:
        /*001c*/ 	.word	0x00000006


	//----- nvinfo : EIATTR_RESERVED_SMEM_USED
	.align		4
.L_35:
        /*0020*/ 	.byte	0x01, 0x41
	.zero		2


	//----- nvinfo : EIATTR_SPARSE_MMA_MASK
	.align		4
        /*0024*/ 	.byte	0x03, 0x50
        /*0026*/ 	.short	0x0000


	//----- nvinfo : EIATTR_TCGEN05_1CTA_USED
	.align		4
        /*0028*/ 	.byte	0x01, 0x51
	.zero		2


	//----- nvinfo : EIATTR_MAXREG_COUNT
	.align		4
        /*002c*/ 	.byte	0x03, 0x1b
        /*002e*/ 	.short	0x00ff


	//----- nvinfo : EIATTR_NUM_BARRIERS
	.align		4
        /*0030*/ 	.byte	0x02, 0x4c
        /*0032*/ 	.byte	0x07
	.zero		1


	//----- nvinfo : EIATTR_EXTERNS
	.align		4
        /*0034*/ 	.byte	0x04, 0x0f
        /*0036*/ 	.short	(.L_37 - .L_36)


	//   ....[0]....
	.align		4
.L_36:
        /*0038*/ 	.word	index@(__assertfail)


	//----- nvinfo : EIATTR_MERCURY_ISA_VERSION
	.align		4
.L_37:
        /*003c*/ 	.byte	0x03, 0x5f
        /*003e*/ 	.short	0x0101


	//----- nvinfo : EIATTR_INT_WARP_WIDE_INSTR_OFFSETS
	.align		4
        /*0040*/ 	.byte	0x04, 0x31
        /*0042*/ 	.short	(.L_39 - .L_38)


	//   ....[0]....
.L_38:
        /*0044*/ 	.word	0x00001e00


	//   ....[1]....
        /*0048*/ 	.word	0x00003960


	//   ....[2]....
        /*004c*/ 	.word	0x00003990


	//   ....[3]....
        /*0050*/ 	.word	0x000039e0


	//   ....[4]....
        /*0054*/ 	.word	0x00004300


	//   ....[5]....
        /*0058*/ 	.word	0x00004360


	//   ....[6]....
        /*005c*/ 	.word	0x00004440


	//   ....[7]....
        /*0060*/ 	.word	0x000044b0


	//   ....[8]....
        /*0064*/ 	.word	0x000045c0


	//   ....[9]....
        /*0068*/ 	.word	0x00004650


	//   ....[10]....
        /*006c*/ 	.word	0x00004820


	//   ....[11]....
        /*0070*/ 	.word	0x00004980


	//----- nvinfo : EIATTR_COOP_GROUP_MASK_REGIDS
	.align		4
.L_39:
        /*0074*/ 	.byte	0x04, 0x29
        /*0076*/ 	.short	(.L_41 - .L_40)


	//   ....[0]....
.L_40:
        /*0078*/ 	.word	0xffffffff


	//   ....[1]....
        /*007c*/ 	.word	0xffffffff


	//   ....[2]....
        /*0080*/ 	.word	0xffffffff


	//   ....[3]....
        /*0084*/ 	.word	0xffffffff


	//   ....[4]....
        /*0088*/ 	.word	0xffffffff


	//   ....[5]....
        /*008c*/ 	.word	0xffffffff


	//   ....[6]....
        /*0090*/ 	.word	0xffffffff


	//   ....[7]....
        /*0094*/ 	.word	0xffffffff


	//   ....[8]....
        /*0098*/ 	.word	0xffffffff


	//   ....[9]....
        /*009c*/ 	.word	0xffffffff


	//   ....[10]....
        /*00a0*/ 	.word	0xffffffff


	//   ....[11]....
        /*00a4*/ 	.word	0xffffffff


	//   ....[12]....
        /*00a8*/ 	.word	0xffffffff


	//----- nvinfo : EIATTR_COOP_GROUP_INSTR_OFFSETS
	.align		4
.L_41:
        /*00ac*/ 	.byte	0x04, 0x28
        /*00ae*/ 	.short	(.L_43 - .L_42)


	//   ....[0]....
.L_42:
        /*00b0*/ 	.word	0x00000090


	//   ....[1]....
        /*00b4*/ 	.word	0x000004d0


	//   ....[2]....
        /*00b8*/ 	.word	0x00000680


	//   ....[3]....
        /*00bc*/ 	.word	0x00000820


	//   ....[4]....
        /*00c0*/ 	.word	0x00000920


	//   ....[5]....
        /*00c4*/ 	.word	0x00000a90


	//   ....[6]....
        /*00c8*/ 	.word	0x00000c30


	//   ....[7]....
        /*00cc*/ 	.word	0x00001ce0


	//   ....[8]....
        /*00d0*/ 	.word	0x00002be0


	//   ....[9]....
        /*00d4*/ 	.word	0x00002df0


	//   ....[10]....
        /*00d8*/ 	.word	0x00002e20


	//   ....[11]....
        /*00dc*/ 	.word	0x00003850


	//   ....[12]....
        /*00e0*/ 	.word	0x00003a80


	//----- nvinfo : EIATTR_VRC_CTA_INIT_COUNT
	.align		4
.L_43:
        /*00e4*/ 	.byte	0x02, 0x4a
        /*00e6*/ 	.byte	0x80
	.zero		1


	//----- nvinfo : EIATTR_SYSCALL_OFFSETS
	.align		4
        /*00e8*/ 	.byte	0x04, 0x46
        /*00ea*/ 	.short	(.L_45 - .L_44)


	//   ....[0]....
.L_44:
        /*00ec*/ 	.word	0x00005400


	//   ....[1]....
        /*00f0*/ 	.word	0x000054f0


	//   ....[2]....
        /*00f4*/ 	.word	0x00005c60


	//   ....[3]....
        /*00f8*/ 	.word	0x000068e0


	//   ....[4]....
        /*00fc*/ 	.word	0x00007530


	//   ....[5]....
        /*0100*/ 	.word	0x00008180


	//----- nvinfo : EIATTR_MBARRIER_INSTR_OFFSETS
	.align		4
.L_45:
        /*0104*/ 	.byte	0x04, 0x39
        /*0106*/ 	.short	(.L_47 - .L_46)


	//   ....[0]....
.L_46:
        /*0108*/ 	.word	0x000005b0
        /*010c*/ 	.word	0x000000ff
        /*0110*/ 	.word	0x00000000
        /*0114*/ 	.short	0x0100
        /*0116*/ 	.byte	0x05
	.zero		1


	//   ....[1]....
        /*0118*/ 	.word	0x000005c0
        /*011c*/ 	.word	0x000000ff
        /*0120*/ 	.word	0x00000030
        /*0124*/ 	.short	0x0100
        /*0126*/ 	.byte	0x05
	.zero		1


	//   ....[2]....
        /*0128*/ 	.word	0x000005d0
        /*012c*/ 	.word	0x000000ff
        /*0130*/ 	.word	0x00000008
        /*0134*/ 	.short	0x0100
        /*0136*/ 	.byte	0x05
	.zero		1


	//   ....[3]....
        /*0138*/ 	.word	0x000005e0
        /*013c*/ 	.word	0x000000ff
        /*0140*/ 	.word	0x00000038
        /*0144*/ 	.short	0x0100
        /*0146*/ 	.byte	0x05
	.zero		1


	//   ....[4]....
        /*0148*/ 	.word	0x000005f0
        /*014c*/ 	.word	0x000000ff
        /*0150*/ 	.word	0x00000010
        /*0154*/ 	.short	0x0100
        /*0156*/ 	.byte	0x05
	.zero		1


	//   ....[5]....
        /*0158*/ 	.word	0x00000600
        /*015c*/ 	.word	0x000000ff
        /*0160*/ 	.word	0x00000040
        /*0164*/ 	.short	0x0100
        /*0166*/ 	.byte	0x05
	.zero		1


	//   ....[6]....
        /*0168*/ 	.word	0x00000610
        /*016c*/ 	.word	0x000000ff
        /*0170*/ 	.word	0x00000018
        /*0174*/ 	.short	0x0100
        /*0176*/ 	.byte	0x05
	.zero		1


	//   ....[7]....
        /*0178*/ 	.word	0x00000620
        /*017c*/ 	.word	0x000000ff
        /*0180*/ 	.word	0x00000048
        /*0184*/ 	.short	0x0100
        /*0186*/ 	.byte	0x05
	.zero		1


	//   ....[8]....
        /*0188*/ 	.word	0x00000630
        /*018c*/ 	.word	0x000000ff
        /*0190*/ 	.word	0x00000020
        /*0194*/ 	.short	0x0100
        /*0196*/ 	.byte	0x05
	.zero		1


	//   ....[9]....
        /*0198*/ 	.word	0x00000640
        /*019c*/ 	.word	0x000000ff
        /*01a0*/ 	.word	0x00000050
        /*01a4*/ 	.short	0x0100
        /*01a6*/ 	.byte	0x05
	.zero		1


	//   ....[10]....
        /*01a8*/ 	.word	0x00000650
        /*01ac*/ 	.word	0x000000ff
        /*01b0*/ 	.word	0x00000028
        /*01b4*/ 	.short	0x0100
        /*01b6*/ 	.byte	0x05
	.zero		1


	//   ....[11]....
        /*01b8*/ 	.word	0x00000660
        /*01bc*/ 	.word	0x000000ff
        /*01c0*/ 	.word	0x00000058
        /*01c4*/ 	.short	0x0100
        /*01c6*/ 	.byte	0x05
	.zero		1


	//   ....[12]....
        /*01c8*/ 	.word	0x00000790
        /*01cc*/ 	.word	0x000000ff
        /*01d0*/ 	.word	0x00000060
        /*01d4*/ 	.short	0x0100
        /*01d6*/ 	.byte	0x07
	.zero		1


	//   ....[13]....
        /*01d8*/ 	.word	0x000007a0
        /*01dc*/ 	.word	0x000000ff
        /*01e0*/ 	.word	0x00000080
        /*01e4*/ 	.short	0x0100
        /*01e6*/ 	.byte	0x07
	.zero		1


	//   ....[14]....
        /*01e8*/ 	.word	0x000007b0
        /*01ec*/ 	.word	0x000000ff
        /*01f0*/ 	.word	0x00000068
        /*01f4*/ 	.short	0x0100
        /*01f6*/ 	.byte	0x07
	.zero		1


	//   ....[15]....
        /*01f8*/ 	.word	0x000007c0
        /*01fc*/ 	.word	0x000000ff
        /*0200*/ 	.word	0x00000088
        /*0204*/ 	.short	0x0100
        /*0206*/ 	.byte	0x07
	.zero		1


	//   ....[16]....
        /*0208*/ 	.word	0x000007d0
        /*020c*/ 	.word	0x000000ff
        /*0210*/ 	.word	0x00000070
        /*0214*/ 	.short	0x0100
        /*0216*/ 	.byte	0x07
	.zero		1


	//   ....[17]....
        /*0218*/ 	.word	0x000007e0
        /*021c*/ 	.word	0x000000ff
        /*0220*/ 	.word	0x00000090
        /*0224*/ 	.short	0x0100
        /*0226*/ 	.byte	0x07
	.zero		1


	//   ....[18]....
        /*0228*/ 	.word	0x000007f0
        /*022c*/ 	.word	0x000000ff
        /*0230*/ 	.word	0x00000078
        /*0234*/ 	.short	0x0100
        /*0236*/ 	.byte	0x07
	.zero		1


	//   ....[19]....
        /*0238*/ 	.word	0x00000800
        /*023c*/ 	.word	0x000000ff
        /*0240*/ 	.word	0x00000098
        /*0244*/ 	.short	0x0100
        /*0246*/ 	.byte	0x07
	.zero		1


	//   ....[20]....
        /*0248*/ 	.word	0x000008f0
        /*024c*/ 	.word	0x000000ff
        /*0250*/ 	.word	0x000000a0
        /*0254*/ 	.short	0x0100
        /*0256*/ 	.byte	0x05
	.zero		1


	//   ....[21]....
        /*0258*/ 	.word	0x00000900
        /*025c*/ 	.word	0x000000ff
        /*0260*/ 	.word	0x000000a8
        /*0264*/ 	.short	0x0100
        /*0266*/ 	.byte	0x05
	.zero		1


	//   ....[22]....
        /*0268*/ 	.word	0x00000a40
        /*026c*/ 	.word	0x000000ff
        /*0270*/ 	.word	0x000000b0
        /*0274*/ 	.short	0x0100
        /*0276*/ 	.byte	0x05
	.zero		1


	//   ....[23]....
        /*0278*/ 	.word	0x00000a50
        /*027c*/ 	.word	0x000000ff
        /*0280*/ 	.word	0x000000c0
        /*0284*/ 	.short	0x0100
        /*0286*/ 	.byte	0x05
	.zero		1


	//   ....[24]....
        /*0288*/ 	.word	0x00000a60
        /*028c*/ 	.word	0x000000ff
        /*0290*/ 	.word	0x000000b8
        /*0294*/ 	.short	0x0100
        /*0296*/ 	.byte	0x05
	.zero		1


	//   ....[25]....
        /*0298*/ 	.word	0x00000a70
        /*029c*/ 	.word	0x000000ff
        /*02a0*/ 	.word	0x000000c8
        /*02a4*/ 	.short	0x0100
        /*02a6*/ 	.byte	0x05
	.zero		1


	//   ....[26]....
        /*02a8*/ 	.word	0x00000ba0
        /*02ac*/ 	.word	0x000000ff
        /*02b0*/ 	.word	0x000000d0
        /*02b4*/ 	.short	0x0100
        /*02b6*/ 	.byte	0x07
	.zero		1


	//   ....[27]....
        /*02b8*/ 	.word	0x00000bb0
        /*02bc*/ 	.word	0x000000ff
        /*02c0*/ 	.word	0x000000f0
        /*02c4*/ 	.short	0x0100
        /*02c6*/ 	.byte	0x07
	.zero		1


	//   ....[28]....
        /*02c8*/ 	.word	0x00000bc0
        /*02cc*/ 	.word	0x000000ff
        /*02d0*/ 	.word	0x000000d8
        /*02d4*/ 	.short	0x0100
        /*02d6*/ 	.byte	0x07
	.zero		1


	//   ....[29]....
        /*02d8*/ 	.word	0x00000bd0
        /*02dc*/ 	.word	0x000000ff
        /*02e0*/ 	.word	0x000000f8
        /*02e4*/ 	.short	0x0100
        /*02e6*/ 	.byte	0x07
	.zero		1


	//   ....[30]....
        /*02e8*/ 	.word	0x00000be0
        /*02ec*/ 	.word	0x000000ff
        /*02f0*/ 	.word	0x000000e0
        /*02f4*/ 	.short	0x0100
        /*02f6*/ 	.byte	0x07
	.zero		1


	//   ....[31]....
        /*02f8*/ 	.word	0x00000bf0
        /*02fc*/ 	.word	0x000000ff
        /*0300*/ 	.word	0x00000100
        /*0304*/ 	.short	0x0100
        /*0306*/ 	.byte	0x07
	.zero		1


	//   ....[32]....
        /*0308*/ 	.word	0x00000c00
        /*030c*/ 	.word	0x000000ff
        /*0310*/ 	.word	0x000000e8
        /*0314*/ 	.short	0x0100
        /*0316*/ 	.byte	0x07
	.zero		1


	//   ....[33]....
        /*0318*/ 	.word	0x00000c10
        /*031c*/ 	.word	0x000000ff
        /*0320*/ 	.word	0x00000108
        /*0324*/ 	.short	0x0100
        /*0326*/ 	.byte	0x07
	.zero		1


	//   ....[34]....
        /*0328*/ 	.word	0x00000d00
        /*032c*/ 	.word	0x000000ff
        /*0330*/ 	.word	0x00000110
        /*0334*/ 	.short	0x0100
        /*0336*/ 	.byte	0x05
	.zero		1


	//   ....[35]....
        /*0338*/ 	.word	0x00000d10
        /*033c*/ 	.word	0x000000ff
        /*0340*/ 	.word	0x00000120
        /*0344*/ 	.short	0x0100
        /*0346*/ 	.byte	0x05
	.zero		1


	//   ....[36]....
        /*0348*/ 	.word	0x00000d20
        /*034c*/ 	.word	0x000000ff
        /*0350*/ 	.word	0x00000118
        /*0354*/ 	.short	0x0100
        /*0356*/ 	.byte	0x05
	.zero		1


	//   ....[37]....
        /*0358*/ 	.word	0x00000d30
        /*035c*/ 	.word	0x000000ff
        /*0360*/ 	.word	0x00000128
        /*0364*/ 	.short	0x0100
        /*0366*/ 	.byte	0x05
	.zero		1


	//   ....[38]....
        /*0368*/ 	.word	0x00001600
        /*036c*/ 	.word	0x00000002
        /*0370*/ 	.word	0x00000120
        /*0374*/ 	.short	0x010a
        /*0376*/ 	.byte	0xff
	.zero		1


	//   ....[39]....
        /*0378*/ 	.word	0x00001630
        /*037c*/ 	.word	0x00000002
        /*0380*/ 	.word	0x00000110
        /*0384*/ 	.short	0x0101
        /*0386*/ 	.byte	0xff
	.zero		1


	//   ....[40]....
        /*0388*/ 	.word	0x00001700
        /*038c*/ 	.word	0x000000ff
        /*0390*/ 	.word	0x00000030
        /*0394*/ 	.short	0x010a
        /*0396*/ 	.byte	0x08
	.zero		1


	//   ....[41]....
        /*0398*/ 	.word	0x000017a0
        /*039c*/ 	.word	0x000000ff
        /*03a0*/ 	.word	0x00000030
        /*03a4*/ 	.short	0x010a
        /*03a6*/ 	.byte	0x21
	.zero		1


	//   ....[42]....
        /*03a8*/ 	.word	0x00001900
        /*03ac*/ 	.word	0x000000ff
        /*03b0*/ 	.word	0x00000030
        /*03b4*/ 	.short	0x010a
        /*03b6*/ 	.byte	0x08
	.zero		1


	//   ....[43]....
        /*03b8*/ 	.word	0x000019f0
        /*03bc*/ 	.word	0x000000ff
        /*03c0*/ 	.word	0x000000a8
        /*03c4*/ 	.short	0x0101
        /*03c6*/ 	.byte	0x04
	.zero		1


	//   ....[44]....
        /*03c8*/ 	.word	0x00001a10
        /*03cc*/ 	.word	0x000000ff
        /*03d0*/ 	.word	0x00000030
        /*03d4*/ 	.short	0x010a
        /*03d6*/ 	.byte	0x08
	.zero		1


	//   ....[45]....
        /*03d8*/ 	.word	0x00001a90
        /*03dc*/ 	.word	0x000000ff
        /*03e0*/ 	.word	0x00000030
        /*03e4*/ 	.short	0x010a
        /*03e6*/ 	.byte	0x11
	.zero		1


	//   ....[46]....
        /*03e8*/ 	.word	0x00001bf0
        /*03ec*/ 	.word	0x000000ff
        /*03f0*/ 	.word	0x00000030
        /*03f4*/ 	.short	0x010a
        /*03f6*/ 	.byte	0x08
	.zero		1


	//   ....[47]....
        /*03f8*/ 	.word	0x00001d10
        /*03fc*/ 	.word	0x00000002
        /*0400*/ 	.word	0x000000b0
        /*0404*/ 	.short	0x010a
        /*0406*/ 	.byte	0xff
	.zero		1


	//   ....[48]....
        /*0408*/ 	.word	0x00001dd0
        /*040c*/ 	.word	0x00000002
        /*0410*/ 	.word	0x00000000
        /*0414*/ 	.short	0x0101
        /*0416*/ 	.byte	0xff
	.zero		1


	//   ....[49]....
        /*0418*/ 	.word	0x00002330
        /*041c*/ 	.word	0x000000ff
        /*0420*/ 	.word	0x00000000
        /*0424*/ 	.short	0x010a
        /*0426*/ 	.byte	0x05
	.zero		1


	//   ....[50]....
        /*0428*/ 	.word	0x000023c0
        /*042c*/ 	.word	0x000000ff
        /*0430*/ 	.word	0x00000000
        /*0434*/ 	.short	0x010a
        /*0436*/ 	.byte	0x05
	.zero		1


	//   ....[51]....
        /*0438*/ 	.word	0x00002450
        /*043c*/ 	.word	0x000000ff
        /*0440*/ 	.word	0x00000000
        /*0444*/ 	.short	0x010a
        /*0446*/ 	.byte	0x05
	.zero		1


	//   ....[52]....
        /*0448*/ 	.word	0x000024e0
        /*044c*/ 	.word	0x000000ff
        /*0450*/ 	.word	0x00000000
        /*0454*/ 	.short	0x010a
        /*0456*/ 	.byte	0x05
	.zero		1


	//   ....[53]....
        /*0458*/ 	.word	0x00002570
        /*045c*/ 	.word	0x000000ff
        /*0460*/ 	.word	0x00000000
        /*0464*/ 	.short	0x010a
        /*0466*/ 	.byte	0x05
	.zero		1


	//   ....[54]....
        /*0468*/ 	.word	0x00002610
        /*046c*/ 	.word	0x00000000
        /*0470*/ 	.word	0x00000000
        /*0474*/ 	.short	0x010a
        /*0476*/ 	.byte	0xff
	.zero		1


	//   ....[55]....
        /*0478*/ 	.word	0x00002730
        /*047c*/ 	.word	0x00000000
        /*0480*/ 	.word	0x00000110
        /*0484*/ 	.short	0x010a
        /*0486*/ 	.byte	0xff
	.zero		1


	//   ....[56]....
        /*0488*/ 	.word	0x000027a0
        /*048c*/ 	.word	0x00000000
        /*0490*/ 	.word	0x00000000
        /*0494*/ 	.short	0x0101
        /*0496*/ 	.byte	0xff
	.zero		1


	//   ....[57]....
        /*0498*/ 	.word	0x000027c0
        /*049c*/ 	.word	0x000000ff
        /*04a0*/ 	.word	0x000000c0
        /*04a4*/ 	.short	0x010a
        /*04a6*/ 	.byte	0x05
	.zero		1


	//   ....[58]....
        /*04a8*/ 	.word	0x000028e0
        /*04ac*/ 	.word	0x00000000
        /*04b0*/ 	.word	0x000000b0
        /*04b4*/ 	.short	0x010a
        /*04b6*/ 	.byte	0xff
	.zero		1


	//   ....[59]....
        /*04b8*/ 	.word	0x000029e0
        /*04bc*/ 	.word	0x00000000
        /*04c0*/ 	.word	0x00000000
        /*04c4*/ 	.short	0x0101
        /*04c6*/ 	.byte	0xff
	.zero		1


	//   ....[60]....
        /*04c8*/ 	.word	0x00002a70
        /*04cc*/ 	.word	0x000000ff
        /*04d0*/ 	.word	0x000000c0
        /*04d4*/ 	.short	0x0106
        /*04d6*/ 	.byte	0x05
	.zero		1


	//   ....[61]....
        /*04d8*/ 	.word	0x00002a90
        /*04dc*/ 	.word	0x000000ff
        /*04e0*/ 	.word	0x000000c0
        /*04e4*/ 	.short	0x010a
        /*04e6*/ 	.byte	0x05
	.zero		1


	//   ....[62]....
        /*04e8*/ 	.word	0x00002b20
        /*04ec*/ 	.word	0x000000ff
        /*04f0*/ 	.word	0x000000c0
        /*04f4*/ 	.short	0x0106
        /*04f6*/ 	.byte	0x04
	.zero		1


	//   ....[63]....
        /*04f8*/ 	.word	0x00002b60
        /*04fc*/ 	.word	0x00000000
        /*0500*/ 	.word	0x000000c0
        /*0504*/ 	.short	0x010a
        /*0506*/ 	.byte	0xff
	.zero		1


	//   ....[64]....
        /*0508*/ 	.word	0x000030a0
        /*050c*/ 	.word	0x00000000
        /*0510*/ 	.word	0x000000b0
        /*0514*/ 	.short	0x010a
        /*0516*/ 	.byte	0xff
	.zero		1


	//   ....[65]....
        /*0518*/ 	.word	0x000031b0
        /*051c*/ 	.word	0x00000003
        /*0520*/ 	.word	0x00000000
        /*0524*/ 	.short	0x0101
        /*0526*/ 	.byte	0xff
	.zero		1


	//   ....[66]....
        /*0528*/ 	.word	0x000031c0
        /*052c*/ 	.word	0x000000ff
        /*0530*/ 	.word	0x00000000
        /*0534*/ 	.short	0x010a
        /*0536*/ 	.byte	0x06
	.zero		1


	//   ....[67]....
        /*0538*/ 	.word	0x000031e0
        /*053c*/ 	.word	0x000000ff
        /*0540*/ 	.word	0x000000f0
        /*0544*/ 	.short	0x010a
        /*0546*/ 	.byte	0x07
	.zero		1


	//   ....[68]....
        /*0548*/ 	.word	0x000032b0
        /*054c*/ 	.word	0x000000ff
        /*0550*/ 	.word	0x00000000
        /*0554*/ 	.short	0x010a
        /*0556*/ 	.byte	0x06
	.zero		1


	//   ....[69]....
        /*0558*/ 	.word	0x000033e0
        /*055c*/ 	.word	0x000000ff
        /*0560*/ 	.word	0x00000000
        /*0564*/ 	.short	0x010a
        /*0566*/ 	.byte	0x1a
	.zero		1


	//   ....[70]....
        /*0568*/ 	.word	0x00003680
        /*056c*/ 	.word	0x000000ff
        /*0570*/ 	.word	0x00000000
        /*0574*/ 	.short	0x010a
        /*0576*/ 	.byte	0x06
	.zero		1


	//   ....[71]....
        /*0578*/ 	.word	0x00003710
        /*057c*/ 	.word	0x000000ff
        /*0580*/ 	.word	0x00000000
        /*0584*/ 	.short	0x010a
        /*0586*/ 	.byte	0x06
	.zero		1


	//   ....[72]....
        /*0588*/ 	.word	0x000037a0
        /*058c*/ 	.word	0x000000ff
        /*0590*/ 	.word	0x00000000
        /*0594*/ 	.short	0x010a
        /*0596*/ 	.byte	0x06
	.zero		1


	//   ....[73]....
        /*0598*/ 	.word	0x00003830
        /*059c*/ 	.word	0x000000ff
        /*05a0*/ 	.word	0x00000000
        /*05a4*/ 	.short	0x010a
        /*05a6*/ 	.byte	0x07
	.zero		1


	//   ....[74]....
        /*05a8*/ 	.word	0x00003cb0
        /*05ac*/ 	.word	0x00000000
        /*05b0*/ 	.word	0x000000b0
        /*05b4*/ 	.short	0x010a
        /*05b6*/ 	.byte	0xff
	.zero		1


	//   ....[75]....
        /*05b8*/ 	.word	0x00003d70
        /*05bc*/ 	.word	0x00000000
        /*05c0*/ 	.word	0x00000000
        /*05c4*/ 	.short	0x0101
        /*05c6*/ 	.byte	0xff
	.zero		1


	//   ....[76]....
        /*05c8*/ 	.word	0x00004090
        /*05cc*/ 	.word	0x000000ff
        /*05d0*/ 	.word	0x000000a8
        /*05d4*/ 	.short	0x010a
        /*05d6*/ 	.byte	0x07
	.zero		1


	//   ....[77]....
        /*05d8*/ 	.word	0x00004280
        /*05dc*/ 	.word	0x000000ff
        /*05e0*/ 	.word	0x00000080
        /*05e4*/ 	.short	0x010a
        /*05e6*/ 	.byte	0x07
	.zero		1


	//   ....[78]....
        /*05e8*/ 	.word	0x000043f0
        /*05ec*/ 	.word	0x000000ff
        /*05f0*/ 	.word	0x00000060
        /*05f4*/ 	.short	0x010b
        /*05f6*/ 	.byte	0x07
	.zero		1


	//   ....[79]....
        /*05f8*/ 	.word	0x00004400
        /*05fc*/ 	.word	0x000000ff
        /*0600*/ 	.word	0x00000000
        /*0604*/ 	.short	0x0101
        /*0606*/ 	.byte	0x08
	.zero		1


	//   ....[80]....
        /*0608*/ 	.word	0x00004410
        /*060c*/ 	.word	0x000000ff
        /*0610*/ 	.word	0x00000088
        /*0614*/ 	.short	0x010a
        /*0616*/ 	.byte	0x07
	.zero		1


	//   ....[81]....
        /*0618*/ 	.word	0x00004560
        /*061c*/ 	.word	0x000000ff
        /*0620*/ 	.word	0x00000068
        /*0624*/ 	.short	0x010b
        /*0626*/ 	.byte	0x07
	.zero		1


	//   ....[82]....
        /*0628*/ 	.word	0x00004570
        /*062c*/ 	.word	0x000000ff
        /*0630*/ 	.word	0x00000000
        /*0634*/ 	.short	0x0101
        /*0636*/ 	.byte	0x08
	.zero		1


	//   ....[83]....
        /*0638*/ 	.word	0x00004580
        /*063c*/ 	.word	0x000000ff
        /*0640*/ 	.word	0x00000090
        /*0644*/ 	.short	0x010a
        /*0646*/ 	.byte	0x07
	.zero		1


	//   ....[84]....
        /*0648*/ 	.word	0x00004700
        /*064c*/ 	.word	0x000000ff
        /*0650*/ 	.word	0x00000070
        /*0654*/ 	.short	0x010b
        /*0656*/ 	.byte	0x07
	.zero		1


	//   ....[85]....
        /*0658*/ 	.word	0x00004740
        /*065c*/ 	.word	0x000000ff
        /*0660*/ 	.word	0x00000000
        /*0664*/ 	.short	0x0101
        /*0666*/ 	.byte	0x08
	.zero		1


	//   ....[86]....
        /*0668*/ 	.word	0x00004780
        /*066c*/ 	.word	0x000000ff
        /*0670*/ 	.word	0x00000098
        /*0674*/ 	.short	0x010a
        /*0676*/ 	.byte	0x07
	.zero		1


	//   ....[87]....
        /*0678*/ 	.word	0x000049c0
        /*067c*/ 	.word	0x000000ff
        /*0680*/ 	.word	0x00000078
        /*0684*/ 	.short	0x010b
        /*0686*/ 	.byte	0x07
	.zero		1


	//   ....[88]....
        /*0688*/ 	.word	0x000049e0
        /*068c*/ 	.word	0x000000ff
        /*0690*/ 	.word	0x00000000
        /*0694*/ 	.short	0x0101
        /*0696*/ 	.byte	0x0d
	.zero		1


	//   ....[89]....
        /*0698*/ 	.word	0x00004a10
        /*069c*/ 	.word	0x000000ff
        /*06a0*/ 	.word	0x00000080
        /*06a4*/ 	.short	0x010a
        /*06a6*/ 	.byte	0x07
	.zero		1


	//   ....[90]....
        /*06a8*/ 	.word	0x00004a30
        /*06ac*/ 	.word	0x000000ff
        /*06b0*/ 	.word	0x00000088
        /*06b4*/ 	.short	0x010a
        /*06b6*/ 	.byte	0x07
	.zero		1


	//   ....[91]....
        /*06b8*/ 	.word	0x00004a50
        /*06bc*/ 	.word	0x000000ff
        /*06c0*/ 	.word	0x00000090
        /*06c4*/ 	.short	0x010a
        /*06c6*/ 	.byte	0x07
	.zero		1


	//   ....[92]....
        /*06c8*/ 	.word	0x00004a90
        /*06cc*/ 	.word	0x00000000
        /*06d0*/ 	.word	0x00000098
        /*06d4*/ 	.short	0x010a
        /*06d6*/ 	.byte	0xff
	.zero		1


	//   ....[93]....
        /*06d8*/ 	.word	0x00004dc0
        /*06dc*/ 	.word	0x00000000
        /*06e0*/ 	.word	0x000000b0
        /*06e4*/ 	.short	0x010a
        /*06e6*/ 	.byte	0xff
	.zero		1


	//   ....[94]....
        /*06e8*/ 	.word	0x00004ed0
        /*06ec*/ 	.word	0x00000000
        /*06f0*/ 	.word	0x00000000
        /*06f4*/ 	.short	0x0101
        /*06f6*/ 	.byte	0xff
	.zero		1


	//   ....[95]....
        /*06f8*/ 	.word	0x00005920
        /*06fc*/ 	.word	0x000000ff
        /*0700*/ 	.word	0x00000060
        /*0704*/ 	.short	0x010a
        /*0706*/ 	.byte	0x30
	.zero		1


	//   ....[96]....
        /*0708*/ 	.word	0x00005960
        /*070c*/ 	.word	0x00000040
        /*0710*/ 	.word	0x000000d0
        /*0714*/ 	.short	0x010a
        /*0716*/ 	.byte	0xff
	.zero		1


	//   ....[97]....
        /*0718*/ 	.word	0x00005a50
        /*071c*/ 	.word	0x000000ff
        /*0720*/ 	.word	0x00000060
        /*0724*/ 	.short	0x010a
        /*0726*/ 	.byte	0x30
	.zero		1


	//   ....[98]....
        /*0728*/ 	.word	0x00005b40
        /*072c*/ 	.word	0x00000040
        /*0730*/ 	.word	0x000000d0
        /*0734*/ 	.short	0x010a
        /*0736*/ 	.byte	0xff
	.zero		1


	//   ....[99]....
        /*0738*/ 	.word	0x00006610
        /*073c*/ 	.word	0x00000000
        /*0740*/ 	.word	0x00000000
        /*0744*/ 	.short	0x0101
        /*0746*/ 	.byte	0xff
	.zero		1


	//   ....[100]....
        /*0748*/ 	.word	0x00006620
        /*074c*/ 	.word	0x00000002
        /*0750*/ 	.word	0x00000060
        /*0754*/ 	.short	0x010a
        /*0756*/ 	.byte	0xff
	.zero		1


	//   ....[101]....
        /*0758*/ 	.word	0x00006700
        /*075c*/ 	.word	0x00000002
        /*0760*/ 	.word	0x00000060
        /*0764*/ 	.short	0x010a
        /*0766*/ 	.byte	0xff
	.zero		1


	//   ....[102]....
        /*0768*/ 	.word	0x00007260
        /*076c*/ 	.word	0x00000048
        /*0770*/ 	.word	0x00000000
        /*0774*/ 	.short	0x0101
        /*0776*/ 	.byte	0xff
	.zero		1


	//   ....[103]....
        /*0778*/ 	.word	0x00007280
        /*077c*/ 	.word	0x00000000
        /*0780*/ 	.word	0x00000060
        /*0784*/ 	.short	0x010a
        /*0786*/ 	.byte	0xff
	.zero		1


	//   ....[104]....
        /*0788*/ 	.word	0x00007350
        /*078c*/ 	.word	0x00000000
        /*0790*/ 	.word	0x00000060
        /*0794*/ 	.short	0x010a
        /*0796*/ 	.byte	0xff
	.zero		1


	//   ....[105]....
        /*0798*/ 	.word	0x00007eb0
        /*079c*/ 	.word	0x00000048
        /*07a0*/ 	.word	0x00000000
        /*07a4*/ 	.short	0x0101
        /*07a6*/ 	.byte	0xff
	.zero		1


	//   ....[106]....
        /*07a8*/ 	.word	0x00007ed0
        /*07ac*/ 	.word	0x00000000
        /*07b0*/ 	.word	0x00000060
        /*07b4*/ 	.short	0x010a
        /*07b6*/ 	.byte	0xff
	.zero		1


	//   ....[107]....
        /*07b8*/ 	.word	0x00007fa0
        /*07bc*/ 	.word	0x00000000
        /*07c0*/ 	.word	0x00000060
        /*07c4*/ 	.short	0x010a
        /*07c6*/ 	.byte	0xff
	.zero		1


	//   ....[108]....
        /*07c8*/ 	.word	0x000082e0
        /*07cc*/ 	.word	0x000000ff
        /*07d0*/ 	.word	0x00000000
        /*07d4*/ 	.short	0x0101
        /*07d6*/ 	.byte	0x05
	.zero		1


	//   ....[109]....
        /*07d8*/ 	.word	0x00008b60
        /*07dc*/ 	.word	0x00000000
        /*07e0*/ 	.word	0x00000000
        /*07e4*/ 	.short	0x0101
        /*07e6*/ 	.byte	0xff
	.zero		1


	//   ....[110]....
        /*07e8*/ 	.word	0x00008dd0
        /*07ec*/ 	.word	0x000000ff
        /*07f0*/ 	.word	0x00000000
        /*07f4*/ 	.short	0x0101
        /*07f6*/ 	.byte	0x04
	.zero		1


	//   ....[111]....
        /*07f8*/ 	.word	0x00008df0
        /*07fc*/ 	.word	0x00000002
        /*0800*/ 	.word	0x00000120
        /*0804*/ 	.short	0x010a
        /*0806*/ 	.byte	0xff
	.zero		1


	//   ....[112]....
        /*0808*/ 	.word	0x00008e50
        /*080c*/ 	.word	0x00000002
        /*0810*/ 	.word	0x00000030
        /*0814*/ 	.short	0x010a
        /*0816*/ 	.byte	0xff
	.zero		1


	//   ....[113]....
        /*0818*/ 	.word	0x00008eb0
        /*081c*/ 	.word	0x00000002
        /*0820*/ 	.word	0x00000030
        /*0824*/ 	.short	0x010a
        /*0826*/ 	.byte	0xff
	.zero		1


	//   ....[114]....
        /*0828*/ 	.word	0x00008f00
        /*082c*/ 	.word	0x00000002
        /*0830*/ 	.word	0x000000b0
        /*0834*/ 	.short	0x010a
        /*0836*/ 	.byte	0xff
	.zero		1


	//   ....[115]....
        /*0838*/ 	.word	0x00008f60
        /*083c*/ 	.word	0x00000000
        /*0840*/ 	.word	0x00000000
        /*0844*/ 	.short	0x010a
        /*0846*/ 	.byte	0xff
	.zero		1


	//   ....[116]....
        /*0848*/ 	.word	0x00008fc0
        /*084c*/ 	.word	0x00000000
        /*0850*/ 	.word	0x00000000
        /*0854*/ 	.short	0x010a
        /*0856*/ 	.byte	0xff
	.zero		1


	//   ....[117]....
        /*0858*/ 	.word	0x00009020
        /*085c*/ 	.word	0x00000000
        /*0860*/ 	.word	0x00000000
        /*0864*/ 	.short	0x010a
        /*0866*/ 	.byte	0xff
	.zero		1


	//   ....[118]....
        /*0868*/ 	.word	0x00009080
        /*086c*/ 	.word	0x00000000
        /*0870*/ 	.word	0x00000000
        /*0874*/ 	.short	0x010a
        /*0876*/ 	.byte	0xff
	.zero		1


	//   ....[119]....
        /*0878*/ 	.word	0x000090e0
        /*087c*/ 	.word	0x00000000
        /*0880*/ 	.word	0x00000000
        /*0884*/ 	.short	0x010a
        /*0886*/ 	.byte	0xff
	.zero		1


	//   ....[120]....
        /*0888*/ 	.word	0x00009130
        /*088c*/ 	.word	0x00000000
        /*0890*/ 	.word	0x00000110
        /*0894*/ 	.short	0x010a
        /*0896*/ 	.byte	0xff
	.zero		1


	//   ....[121]....
        /*0898*/ 	.word	0x00009190
        /*089c*/ 	.word	0x00000000
        /*08a0*/ 	.word	0x000000c0
        /*08a4*/ 	.short	0x010a
        /*08a6*/ 	.byte	0xff
	.zero		1


	//   ....[122]....
        /*08a8*/ 	.word	0x000091e0
        /*08ac*/ 	.word	0x00000000
        /*08b0*/ 	.word	0x000000b0
        /*08b4*/ 	.short	0x010a
        /*08b6*/ 	.byte	0xff
	.zero		1


	//   ....[123]....
        /*08b8*/ 	.word	0x00009240
        /*08bc*/ 	.word	0x00000000
        /*08c0*/ 	.word	0x000000c0
        /*08c4*/ 	.short	0x010a
        /*08c6*/ 	.byte	0xff
	.zero		1


	//   ....[124]....
        /*08c8*/ 	.word	0x00009290
        /*08cc*/ 	.word	0x00000000
        /*08d0*/ 	.word	0x000000b0
        /*08d4*/ 	.short	0x010a
        /*08d6*/ 	.byte	0xff
	.zero		1


	//   ....[125]....
        /*08d8*/ 	.word	0x000092f0
        /*08dc*/ 	.word	0x00000002
        /*08e0*/ 	.word	0x000000f0
        /*08e4*/ 	.short	0x010a
        /*08e6*/ 	.byte	0xff
	.zero		1


	//   ....[126]....
        /*08e8*/ 	.word	0x00009350
        /*08ec*/ 	.word	0x00000000
        /*08f0*/ 	.word	0x00000000
        /*08f4*/ 	.short	0x010a
        /*08f6*/ 	.byte	0xff
	.zero		1


	//   ....[127]....
        /*08f8*/ 	.word	0x000093b0
        /*08fc*/ 	.word	0x00000000
        /*0900*/ 	.word	0x00000000
        /*0904*/ 	.short	0x010a
        /*0906*/ 	.byte	0xff
	.zero		1


	//   ....[128]....
        /*0908*/ 	.word	0x00009410
        /*090c*/ 	.word	0x00000000
        /*0910*/ 	.word	0x00000000
        /*0914*/ 	.short	0x010a
        /*0916*/ 	.byte	0xff
	.zero		1


	//   ....[129]....
        /*0918*/ 	.word	0x00009470
        /*091c*/ 	.word	0x00000000
        /*0920*/ 	.word	0x00000000
        /*0924*/ 	.short	0x010a
        /*0926*/ 	.byte	0xff
	.zero		1


	//   ....[130]....
        /*0928*/ 	.word	0x000094d0
        /*092c*/ 	.word	0x00000000
        /*0930*/ 	.word	0x00000000
        /*0934*/ 	.short	0x010a
        /*0936*/ 	.byte	0xff
	.zero		1


	//   ....[131]....
        /*0938*/ 	.word	0x00009520
        /*093c*/ 	.word	0x00000000
        /*0940*/ 	.word	0x000000b0
        /*0944*/ 	.short	0x010a
        /*0946*/ 	.byte	0xff
	.zero		1


	//   ....[132]....
        /*0948*/ 	.word	0x00009580
        /*094c*/ 	.word	0x00000000
        /*0950*/ 	.word	0x000000a8
        /*0954*/ 	.short	0x010a
        /*0956*/ 	.byte	0xff
	.zero		1


	//   ....[133]....
        /*0958*/ 	.word	0x000095e0
        /*095c*/ 	.word	0x00000000
        /*0960*/ 	.word	0x00000080
        /*0964*/ 	.short	0x010a
        /*0966*/ 	.byte	0xff
	.zero		1


	//   ....[134]....
        /*0968*/ 	.word	0x00009640
        /*096c*/ 	.word	0x00000000
        /*0970*/ 	.word	0x00000088
        /*0974*/ 	.short	0x010a
        /*0976*/ 	.byte	0xff
	.zero		1


	//   ....[135]....
        /*0978*/ 	.word	0x000096a0
        /*097c*/ 	.word	0x00000000
        /*0980*/ 	.word	0x00000090
        /*0984*/ 	.short	0x010a
        /*0986*/ 	.byte	0xff
	.zero		1


	//   ....[136]....
        /*0988*/ 	.word	0x00009700
        /*098c*/ 	.word	0x00000000
        /*0990*/ 	.word	0x00000098
        /*0994*/ 	.short	0x010a
        /*0996*/ 	.byte	0xff
	.zero		1


	//   ....[137]....
        /*0998*/ 	.word	0x00009760
        /*099c*/ 	.word	0x00000000
        /*09a0*/ 	.word	0x00000080
        /*09a4*/ 	.short	0x010a
        /*09a6*/ 	.byte	0xff
	.zero		1


	//   ....[138]....
        /*09a8*/ 	.word	0x000097c0
        /*09ac*/ 	.word	0x00000000
        /*09b0*/ 	.word	0x00000088
        /*09b4*/ 	.short	0x010a
        /*09b6*/ 	.byte	0xff
	.zero		1


	//   ....[139]....
        /*09b8*/ 	.word	0x00009820
        /*09bc*/ 	.word	0x00000000
        /*09c0*/ 	.word	0x00000090
        /*09c4*/ 	.short	0x010a
        /*09c6*/ 	.byte	0xff
	.zero		1


	//   ....[140]....
        /*09c8*/ 	.word	0x00009870
        /*09cc*/ 	.word	0x00000000
        /*09d0*/ 	.word	0x000000b0
        /*09d4*/ 	.short	0x010a
        /*09d6*/ 	.byte	0xff
	.zero		1


	//   ....[141]....
        /*09d8*/ 	.word	0x000098d0
        /*09dc*/ 	.word	0x00000002
        /*09e0*/ 	.word	0x00000060
        /*09e4*/ 	.short	0x010a
        /*09e6*/ 	.byte	0xff
	.zero		1


	//   ....[142]....
        /*09e8*/ 	.word	0x00009920
        /*09ec*/ 	.word	0x00000040
        /*09f0*/ 	.word	0x000000d0
        /*09f4*/ 	.short	0x010a
        /*09f6*/ 	.byte	0xff
	.zero		1


	//   ....[143]....
        /*09f8*/ 	.word	0x00009970
        /*09fc*/ 	.word	0x00000002
        /*0a00*/ 	.word	0x00000060
        /*0a04*/ 	.short	0x010a
        /*0a06*/ 	.byte	0xff
	.zero		1


	//   ....[144]....
        /*0a08*/ 	.word	0x000099c0
        /*0a0c*/ 	.word	0x00000000
        /*0a10*/ 	.word	0x00000060
        /*0a14*/ 	.short	0x010a
        /*0a16*/ 	.byte	0xff
	.zero		1


	//   ....[145]....
        /*0a18*/ 	.word	0x00009a10
        /*0a1c*/ 	.word	0x00000000
        /*0a20*/ 	.word	0x00000060
        /*0a24*/ 	.short	0x010a
        /*0a26*/ 	.byte	0xff
	.zero		1


	//----- nvinfo : EIATTR_NUM_MBARRIERS
	.align		4
.L_47:
        /*0a28*/ 	.byte	0x03, 0x38
        /*0a2a*/ 	.short	0x0026


	//----- nvinfo : EIATTR_EXIT_INSTR_OFFSETS
	.align		4
        /*0a2c*/ 	.byte	0x04, 0x1c
        /*0a2e*/ 	.short	(.L_49 - .L_48)


	//   ....[0]....
.L_48:
        /*0a30*/ 	.word	0x00002640


	//   ....[1]....
        /*0a34*/ 	.word	0x00002b30


	//   ....[2]....
        /*0a38*/ 	.word	0x00002b90


	//   ....[3]....
        /*0a3c*/ 	.word	0x00003a90


	//   ....[4]....
        /*0a40*/ 	.word	0x00004ac0


	//   ....[5]....
        /*0a44*/ 	.word	0x00004b00


	//   ....[6]....
        /*0a48*/ 	.word	0x00008cc0


	//   ....[7]....
        /*0a4c*/ 	.word	0x00008d40


	//   ....[8]....
        /*0a50*/ 	.word	0x00008d70


	//   ....[9]....
        /*0a54*/ 	.word	0x00008de0


	//----- nvinfo : EIATTR_MAX_THREADS
	.align		4
.L_49:
        /*0a58*/ 	.byte	0x04, 0x05
        /*0a5a*/ 	.short	(.L_51 - .L_50)
.L_50:
        /*0a5c*/ 	.word	0x00000100
        /*0a60*/ 	.word	0x00000001
        /*0a64*/ 	.word	0x00000001


	//----- nvinfo : EIATTR_CRS_STACK_SIZE
	.align		4
.L_51:
        /*0a68*/ 	.byte	0x04, 0x1e
        /*0a6a*/ 	.short	(.L_53 - .L_52)
.L_52:
        /*0a6c*/ 	.word	0x00000000


	//----- nvinfo : EIATTR_CBANK_PARAM_SIZE
	.align		4
.L_53:
        /*0a70*/ 	.byte	0x03, 0x19
        /*0a72*/ 	.short	0x0800


	//----- nvinfo : EIATTR_PARAM_CBANK
	.align		4
        /*0a74*/ 	.byte	0x04, 0x0a
        /*0a76*/ 	.short	(.L_55 - .L_54)
	.align		4
.L_54:
        /*0a78*/ 	.word	index@(.nv.constant0._ZN7cutlass13device_kernelINS_4gemm6kernel13GemmUniversalIN4cute5tupleIJiiiiEEENS1_10collective13CollectiveMmaINS1_35MainloopSm100TmaUmmaWarpSpecializedILi6ELi2ELi4ENS5_IJNS4_1CILi1EEESB_SB_EEEEENS5_IJNSA_ILi128EEESE_NSA_ILi64EEEEEENS_6half_tENS5_IJlSB_lEEESH_SI_NS4_8TiledMMAINS4_8MMA_AtomIJNS4_20SM100_MMA_F16BF16_SSISH_SH_fLi128ELi128ELNS4_4UMMA5MajorE0ELSN_0ELNSM_7ScaleInE0ELSO_0EEEEEENS4_6LayoutISC_NS5_IJNSA_ILi0EEESS_SS_EEEEENS5_IJNS4_10UnderscoreESV_SV_EEEEENS4_13SM90_TMA_LOADENS4_14ComposedLayoutINS4_7SwizzleILi3ELi4ELi3EEENS4_18smem_ptr_flag_bitsILi16EEENSR_INS5_IJNSA_ILi8EEESF_EEENS5_IJSF_SB_EEEEEEEvNS4_8identityESY_S18_vS19_EENS_8epilogue10collective18CollectiveEpilogueINS1B_23Sm100TmaWarpSpecializedILi4ELi2ELi32ELb1ELb0EEEJSG_NS5_IJNSR_ISE_SB_EENSR_INSA_ILi32EEESB_EEEEESH_SI_SH_SI_NS1B_6fusion15FusionCallbacksIS1F_NS1K_17LinearCombinationISH_fSH_fLNS_15FloatRoundStyleE2EEESG_S1J_JEEENS4_5SM1004TMEM4LOAD26SM100_TMEM_LOAD_32dp32b32xESY_NSZ_INS10_ILi2ELi4ELi3EEES13_NSR_INS5_IJS14_S1H_EEENS5_IJS1H_SB_EEEEEEENS4_39AutoVectorizingCopyWithAssumedAlignmentILi128EEENS4_14SM90_TMA_STOREES1Y_S20_S20_EEEvvEEEEvNT_6ParamsE)
        /*0a7c*/ 	.short	0x0380
        /*0a7e*/ 	.short	0x0800


	//----- nvinfo : EIATTR_SW_WAR
	.align		4
.L_55:
        /*0a80*/ 	.byte	0x04, 0x36
        /*0a82*/ 	.short	(.L_57 - .L_56)
.L_56:
        /*0a84*/ 	.word	0x00000008
.L_57:


//--------------------- .nv.callgraph             --------------------------
	.section	.nv.callgraph,"",@"SHT_CUDA_CALLGRAPH"
	.align	4
	.sectionentsize	8
	.align		4
        /*0000*/ 	.word	0x00000000
	.align		4
        /*0004*/ 	.word	0xffffffff
	.align		4
        /*0008*/ 	.word	index@(_ZN7cutlass13device_kernelINS_4gemm6kernel13GemmUniversalIN4cute5tupleIJiiiiEEENS1_10collective13CollectiveMmaINS1_35MainloopSm100TmaUmmaWarpSpecializedILi6ELi2ELi4ENS5_IJNS4_1CILi1EEESB_SB_EEEEENS5_IJNSA_ILi128EEESE_NSA_ILi64EEEEEENS_6half_tENS5_IJlSB_lEEESH_SI_NS4_8TiledMMAINS4_8MMA_AtomIJNS4_20SM100_MMA_F16BF16_SSISH_SH_fLi128ELi128ELNS4_4UMMA5MajorE0ELSN_0ELNSM_7ScaleInE0ELSO_0EEEEEENS4_6LayoutISC_NS5_IJNSA_ILi0EEESS_SS_EEEEENS5_IJNS4_10UnderscoreESV_SV_EEEEENS4_13SM90_TMA_LOADENS4_14ComposedLayoutINS4_7SwizzleILi3ELi4ELi3EEENS4_18smem_ptr_flag_bitsILi16EEENSR_INS5_IJNSA_ILi8EEESF_EEENS5_IJSF_SB_EEEEEEEvNS4_8identityESY_S18_vS19_EENS_8epilogue10collective18CollectiveEpilogueINS1B_23Sm100TmaWarpSpecializedILi4ELi2ELi32ELb1ELb0EEEJSG_NS5_IJNSR_ISE_SB_EENSR_INSA_ILi32EEESB_EEEEESH_SI_SH_SI_NS1B_6fusion15FusionCallbacksIS1F_NS1K_17LinearCombinationISH_fSH_fLNS_15FloatRoundStyleE2EEESG_S1J_JEEENS4_5SM1004TMEM4LOAD26SM100_TMEM_LOAD_32dp32b32xESY_NSZ_INS10_ILi2ELi4ELi3EEES13_NSR_INS5_IJS14_S1H_EEENS5_IJS1H_SB_EEEEEEENS4_39AutoVectorizingCopyWithAssumedAlignmentILi128EEENS4_14SM90_TMA_STOREES1Y_S20_S20_EEEvvEEEEvNT_6ParamsE)
	.align		4
        /*000c*/ 	.word	index@(__assertfail)
	.align		4
        /*0010*/ 	.word	0x00000000
	.align		4
        /*0014*/ 	.word	0xfffffffe
	.align		4
        /*0018*/ 	.word	0x00000000
	.align		4
        /*001c*/ 	.word	0xfffffffd
	.align		4
        /*0020*/ 	.word	0x00000000
	.align		4
        /*0024*/ 	.word	0xfffffffc


//--------------------- .nv.constant4             --------------------------
	.section	.nv.constant4,"a",@progbits
	.align	8
	.align		8
.nv.constant4:
        /*0000*/ 	.dword	__assertfail
	.align		8
        /*0008*/ 	.dword	__unnamed_1
	.align		8
        /*0010*/ 	.dword	__unnamed_2
	.align		8
        /*0018*/ 	.dword	_ZN40_INTERNAL_24a98c0f_4_k_cu_bcfea572_288664cuda3std3__45__cpo5beginE
	.align		8
        /*0020*/ 	.dword	_ZN40_INTERNAL_24a98c0f_4_k_cu_bcfea572_288664cuda3std3__45__cpo3endE
	.align		8
        /*0028*/ 	.dword	_ZN40_INTERNAL_24a98c0f_4_k_cu_bcfea572_288664cuda3std3__45__cpo6cbeginE
	.align		8
        /*0030*/ 	.dword	_ZN40_INTERNAL_24a98c0f_4_k_cu_bcfea572_288664cuda3std3__45__cpo4cendE
	.align		8
        /*0038*/ 	.dword	_ZN40_INTERNAL_24a98c0f_4_k_cu_bcfea572_288664cuda3std3__442_GLOBAL__N__24a98c0f_4_k_cu_bcfea572_288666ignoreE
	.align		8
        /*0040*/ 	.dword	_ZN40_INTERNAL_24a98c0f_4_k_cu_bcfea572_288664cuda3std3__419piecewise_constructE
	.align		8
        /*0048*/ 	.dword	_ZN40_INTERNAL_24a98c0f_4_k_cu_bcfea572_288664cuda3std3__48in_placeE
	.align		8
        /*0050*/ 	.dword	_ZN40_INTERNAL_24a98c0f_4_k_cu_bcfea572_288664cuda3std6ranges3__45__cpo4swapE
	.align		8
        /*0058*/ 	.dword	_ZN40_INTERNAL_24a98c0f_4_k_cu_bcfea572_288664cuda3std6ranges3__45__cpo9iter_moveE
	.align		8
        /*0060*/ 	.dword	_ZN40_INTERNAL_24a98c0f_4_k_cu_bcfea572_288664cute7productE
	.align		8
        /*0068*/ 	.dword	_ZN40_INTERNAL_24a98c0f_4_k_cu_bcfea572_288664cute1_E
	.align		8
        /*0070*/ 	.dword	$str$25
	.align		8
        /*0078*/ 	.dword	$str$26
	.align		8
        /*0080*/ 	.dword	$str$27
	.align		8
        /*0088*/ 	.dword	$str$28


//--------------------- .text._ZN7cutlass13device_kernelINS_4gemm6kernel13GemmUniversalIN4cute5tupleIJiiiiEEENS1_10collective13CollectiveMmaINS1_35MainloopSm100TmaUmmaWarpSpecializedILi6ELi2ELi4ENS5_IJNS4_1CILi1EEESB_SB_EEEEENS5_IJNSA_ILi128EEESE_NSA_ILi64EEEEEENS_6half_tENS5_IJlSB_lEEESH_SI_NS4_8TiledMMAINS4_8MMA_AtomIJNS4_20SM100_MMA_F16BF16_SSISH_SH_fLi128ELi128ELNS4_4UMMA5MajorE0ELSN_0ELNSM_7ScaleInE0ELSO_0EEEEEENS4_6LayoutISC_NS5_IJNSA_ILi0EEESS_SS_EEEEENS5_IJNS4_10UnderscoreESV_SV_EEEEENS4_13SM90_TMA_LOADENS4_14ComposedLayoutINS4_7SwizzleILi3ELi4ELi3EEENS4_18smem_ptr_flag_bitsILi16EEENSR_INS5_IJNSA_ILi8EEESF_EEENS5_IJSF_SB_EEEEEEEvNS4_8identityESY_S18_vS19_EENS_8epilogue10collective18CollectiveEpilogueINS1B_23Sm100TmaWarpSpecializedILi4ELi2ELi32ELb1ELb0EEEJSG_NS5_IJNSR_ISE_SB_EENSR_INSA_ILi32EEESB_EEEEESH_SI_SH_SI_NS1B_6fusion15FusionCallbacksIS1F_NS1K_17LinearCombinationISH_fSH_fLNS_15FloatRoundStyleE2EEESG_S1J_JEEENS4_5SM1004TMEM4LOAD26SM100_TMEM_LOAD_32dp32b32xESY_NSZ_INS10_ILi2ELi4ELi3EEES13_NSR_INS5_IJS14_S1H_EEENS5_IJS1H_SB_EEEEEEENS4_39AutoVectorizingCopyWithAssumedAlignmentILi128EEENS4_14SM90_TMA_STOREES1Y_S20_S20_EEEvvEEEEvNT_6ParamsE --------------------------
	.section	.text._ZN7cutlass13device_kernelINS_4gemm6kernel13GemmUniversalIN4cute5tupleIJiiiiEEENS1_10collective13CollectiveMmaINS1_35MainloopSm100TmaUmmaWarpSpecializedILi6ELi2ELi4ENS5_IJNS4_1CILi1EEESB_SB_EEEEENS5_IJNSA_ILi128EEESE_NSA_ILi64EEEEEENS_6half_tENS5_IJlSB_lEEESH_SI_NS4_8TiledMMAINS4_8MMA_AtomIJNS4_20SM100_MMA_F16BF16_SSISH_SH_fLi128ELi128ELNS4_4UMMA5MajorE0ELSN_0ELNSM_7ScaleInE0ELSO_0EEEEEENS4_6LayoutISC_NS5_IJNSA_ILi0EEESS_SS_EEEEENS5_IJNS4_10UnderscoreESV_SV_EEEEENS4_13SM90_TMA_LOADENS4_14ComposedLayoutINS4_7SwizzleILi3ELi4ELi3EEENS4_18smem_ptr_flag_bitsILi16EEENSR_INS5_IJNSA_ILi8EEESF_EEENS5_IJSF_SB_EEEEEEEvNS4_8identityESY_S18_vS19_EENS_8epilogue10collective18CollectiveEpilogueINS1B_23Sm100TmaWarpSpecializedILi4ELi2ELi32ELb1ELb0EEEJSG_NS5_IJNSR_ISE_SB_EENSR_INSA_ILi32EEESB_EEEEESH_SI_SH_SI_NS1B_6fusion15FusionCallbacksIS1F_NS1K_17LinearCombinationISH_fSH_fLNS_15FloatRoundStyleE2EEESG_S1J_JEEENS4_5SM1004TMEM4LOAD26SM100_TMEM_LOAD_32dp32b32xESY_NSZ_INS10_ILi2ELi4ELi3EEES13_NSR_INS5_IJS14_S1H_EEENS5_IJS1H_SB_EEEEEEENS4_39AutoVectorizingCopyWithAssumedAlignmentILi128EEENS4_14SM90_TMA_STOREES1Y_S20_S20_EEEvvEEEEvNT_6ParamsE,"ax",@progbits
	.align	128
.text._ZN7cutlass13device_kernelINS_4gemm6kernel13GemmUniversalIN4cute5tupleIJiiiiEEENS1_10collective13CollectiveMmaINS1_35MainloopSm100TmaUmmaWarpSpecializedILi6ELi2ELi4ENS5_IJNS4_1CILi1EEESB_SB_EEEEENS5_IJNSA_ILi128EEESE_NSA_ILi64EEEEEENS_6half_tENS5_IJlSB_lEEESH_SI_NS4_8TiledMMAINS4_8MMA_AtomIJNS4_20SM100_MMA_F16BF16_SSISH_SH_fLi128ELi128ELNS4_4UMMA5MajorE0ELSN_0ELNSM_7ScaleInE0ELSO_0EEEEEENS4_6LayoutISC_NS5_IJNSA_ILi0EEESS_SS_EEEEENS5_IJNS4_10UnderscoreESV_SV_EEEEENS4_13SM90_TMA_LOADENS4_14ComposedLayoutINS4_7SwizzleILi3ELi4ELi3EEENS4_18smem_ptr_flag_bitsILi16EEENSR_INS5_IJNSA_ILi8EEESF_EEENS5_IJSF_SB_EEEEEEEvNS4_8identityESY_S18_vS19_EENS_8epilogue10collective18CollectiveEpilogueINS1B_23Sm100TmaWarpSpecializedILi4ELi2ELi32ELb1ELb0EEEJSG_NS5_IJNSR_ISE_SB_EENSR_INSA_ILi32EEESB_EEEEESH_SI_SH_SI_NS1B_6fusion15FusionCallbacksIS1F_NS1K_17LinearCombinationISH_fSH_fLNS_15FloatRoundStyleE2EEESG_S1J_JEEENS4_5SM1004TMEM4LOAD26SM100_TMEM_LOAD_32dp32b32xESY_NSZ_INS10_ILi2ELi4ELi3EEES13_NSR_INS5_IJS14_S1H_EEENS5_IJS1H_SB_EEEEEEENS4_39AutoVectorizingCopyWithAssumedAlignmentILi128EEENS4_14SM90_TMA_STOREES1Y_S20_S20_EEEvvEEEEvNT_6ParamsE:
        .type           _ZN7cutlass13device_kernelINS_4gemm6kernel13GemmUniversalIN4cute5tupleIJiiiiEEENS1_10collective13CollectiveMmaINS1_35MainloopSm100TmaUmmaWarpSpecializedILi6ELi2ELi4ENS5_IJNS4_1CILi1EEESB_SB_EEEEENS5_IJNSA_ILi128EEESE_NSA_ILi64EEEEEENS_6half_tENS5_IJlSB_lEEESH_SI_NS4_8TiledMMAINS4_8MMA_AtomIJNS4_20SM100_MMA_F16BF16_SSISH_SH_fLi128ELi128ELNS4_4UMMA5MajorE0ELSN_0ELNSM_7ScaleInE0ELSO_0EEEEEENS4_6LayoutISC_NS5_IJNSA_ILi0EEESS_SS_EEEEENS5_IJNS4_10UnderscoreESV_SV_EEEEENS4_13SM90_TMA_LOADENS4_14ComposedLayoutINS4_7SwizzleILi3ELi4ELi3EEENS4_18smem_ptr_flag_bitsILi16EEENSR_INS5_IJNSA_ILi8EEESF_EEENS5_IJSF_SB_EEEEEEEvNS4_8identityESY_S18_vS19_EENS_8epilogue10collective18CollectiveEpilogueINS1B_23Sm100TmaWarpSpecializedILi4ELi2ELi32ELb1ELb0EEEJSG_NS5_IJNSR_ISE_SB_EENSR_INSA_ILi32EEESB_EEEEESH_SI_SH_SI_NS1B_6fusion15FusionCallbacksIS1F_NS1K_17LinearCombinationISH_fSH_fLNS_15FloatRoundStyleE2EEESG_S1J_JEEENS4_5SM1004TMEM4LOAD26SM100_TMEM_LOAD_32dp32b32xESY_NSZ_INS10_ILi2ELi4ELi3EEES13_NSR_INS5_IJS14_S1H_EEENS5_IJS1H_SB_EEEEEEENS4_39AutoVectorizingCopyWithAssumedAlignmentILi128EEENS4_14SM90_TMA_STOREES1Y_S20_S20_EEEvvEEEEvNT_6ParamsE,@function
        .size           _ZN7cutlass13device_kernelINS_4gemm6kernel13GemmUniversalIN4cute5tupleIJiiiiEEENS1_10collective13CollectiveMmaINS1_35MainloopSm100TmaUmmaWarpSpecializedILi6ELi2ELi4ENS5_IJNS4_1CILi1EEESB_SB_EEEEENS5_IJNSA_ILi128EEESE_NSA_ILi64EEEEEENS_6half_tENS5_IJlSB_lEEESH_SI_NS4_8TiledMMAINS4_8MMA_AtomIJNS4_20SM100_MMA_F16BF16_SSISH_SH_fLi128ELi128ELNS4_4UMMA5MajorE0ELSN_0ELNSM_7ScaleInE0ELSO_0EEEEEENS4_6LayoutISC_NS5_IJNSA_ILi0EEESS_SS_EEEEENS5_IJNS4_10UnderscoreESV_SV_EEEEENS4_13SM90_TMA_LOADENS4_14ComposedLayoutINS4_7SwizzleILi3ELi4ELi3EEENS4_18smem_ptr_flag_bitsILi16EEENSR_INS5_IJNSA_ILi8EEESF_EEENS5_IJSF_SB_EEEEEEEvNS4_8identityESY_S18_vS19_EENS_8epilogue10collective18CollectiveEpilogueINS1B_23Sm100TmaWarpSpecializedILi4ELi2ELi32ELb1ELb0EEEJSG_NS5_IJNSR_ISE_SB_EENSR_INSA_ILi32EEESB_EEEEESH_SI_SH_SI_NS1B_6fusion15FusionCallbacksIS1F_NS1K_17LinearCombinationISH_fSH_fLNS_15FloatRoundStyleE2EEESG_S1J_JEEENS4_5SM1004TMEM4LOAD26SM100_TMEM_LOAD_32dp32b32xESY_NSZ_INS10_ILi2ELi4ELi3EEES13_NSR_INS5_IJS14_S1H_EEENS5_IJS1H_SB_EEEEEEENS4_39AutoVectorizingCopyWithAssumedAlignmentILi128EEENS4_14SM90_TMA_STOREES1Y_S20_S20_EEEvvEEEEvNT_6ParamsE,(.L_x_182 - _ZN7cutlass13device_kernelINS_4gemm6kernel13GemmUniversalIN4cute5tupleIJiiiiEEENS1_10collective13CollectiveMmaINS1_35MainloopSm100TmaUmmaWarpSpecializedILi6ELi2ELi4ENS5_IJNS4_1CILi1EEESB_SB_EEEEENS5_IJNSA_ILi128EEESE_NSA_ILi64EEEEEENS_6half_tENS5_IJlSB_lEEESH_SI_NS4_8TiledMMAINS4_8MMA_AtomIJNS4_20SM100_MMA_F16BF16_SSISH_SH_fLi128ELi128ELNS4_4UMMA5MajorE0ELSN_0ELNSM_7ScaleInE0ELSO_0EEEEEENS4_6LayoutISC_NS5_IJNSA_ILi0EEESS_SS_EEEEENS5_IJNS4_10UnderscoreESV_SV_EEEEENS4_13SM90_TMA_LOADENS4_14ComposedLayoutINS4_7SwizzleILi3ELi4ELi3EEENS4_18smem_ptr_flag_bitsILi16EEENSR_INS5_IJNSA_ILi8EEESF_EEENS5_IJSF_SB_EEEEEEEvNS4_8identityESY_S18_vS19_EENS_8epilogue10collective18CollectiveEpilogueINS1B_23Sm100TmaWarpSpecializedILi4ELi2ELi32ELb1ELb0EEEJSG_NS5_IJNSR_ISE_SB_EENSR_INSA_ILi32EEESB_EEEEESH_SI_SH_SI_NS1B_6fusion15FusionCallbacksIS1F_NS1K_17LinearCombinationISH_fSH_fLNS_15FloatRoundStyleE2EEESG_S1J_JEEENS4_5SM1004TMEM4LOAD26SM100_TMEM_LOAD_32dp32b32xESY_NSZ_INS10_ILi2ELi4ELi3EEES13_NSR_INS5_IJS14_S1H_EEENS5_IJS1H_SB_EEEEEEENS4_39AutoVectorizingCopyWithAssumedAlignmentILi128EEENS4_14SM90_TMA_STOREES1Y_S20_S20_EEEvvEEEEvNT_6ParamsE)
        .other          _ZN7cutlass13device_kernelINS_4gemm6kernel13GemmUniversalIN4cute5tupleIJiiiiEEENS1_10collective13CollectiveMmaINS1_35MainloopSm100TmaUmmaWarpSpecializedILi6ELi2ELi4ENS5_IJNS4_1CILi1EEESB_SB_EEEEENS5_IJNSA_ILi128EEESE_NSA_ILi64EEEEEENS_6half_tENS5_IJlSB_lEEESH_SI_NS4_8TiledMMAINS4_8MMA_AtomIJNS4_20SM100_MMA_F16BF16_SSISH_SH_fLi128ELi128ELNS4_4UMMA5MajorE0ELSN_0ELNSM_7ScaleInE0ELSO_0EEEEEENS4_6LayoutISC_NS5_IJNSA_ILi0EEESS_SS_EEEEENS5_IJNS4_10UnderscoreESV_SV_EEEEENS4_13SM90_TMA_LOADENS4_14ComposedLayoutINS4_7SwizzleILi3ELi4ELi3EEENS4_18smem_ptr_flag_bitsILi16EEENSR_INS5_IJNSA_ILi8EEESF_EEENS5_IJSF_SB_EEEEEEEvNS4_8identityESY_S18_vS19_EENS_8epilogue10collective18CollectiveEpilogueINS1B_23Sm100TmaWarpSpecializedILi4ELi2ELi32ELb1ELb0EEEJSG_NS5_IJNSR_ISE_SB_EENSR_INSA_ILi32EEESB_EEEEESH_SI_SH_SI_NS1B_6fusion15FusionCallbacksIS1F_NS1K_17LinearCombinationISH_fSH_fLNS_15FloatRoundStyleE2EEESG_S1J_JEEENS4_5SM1004TMEM4LOAD26SM100_TMEM_LOAD_32dp32b32xESY_NSZ_INS10_ILi2ELi4ELi3EEES13_NSR_INS5_IJS14_S1H_EEENS5_IJS1H_SB_EEEEEEENS4_39AutoVectorizingCopyWithAssumedAlignmentILi128EEENS4_14SM90_TMA_STOREES1Y_S20_S20_EEEvvEEEEvNT_6ParamsE,@"STO_CUDA_ENTRY STV_DEFAULT"
_ZN7cutlass13device_kernelINS_4gemm6kernel13GemmUniversalIN4cute5tupleIJiiiiEEENS1_10collective13CollectiveMmaINS1_35MainloopSm100TmaUmmaWarpSpecializedILi6ELi2ELi4ENS5_IJNS4_1CILi1EEESB_SB_EEEEENS5_IJNSA_ILi128EEESE_NSA_ILi64EEEEEENS_6half_tENS5_IJlSB_lEEESH_SI_NS4_8TiledMMAINS4_8MMA_AtomIJNS4_20SM100_MMA_F16BF16_SSISH_SH_fLi128ELi128ELNS4_4UMMA5MajorE0ELSN_0ELNSM_7ScaleInE0ELSO_0EEEEEENS4_6LayoutISC_NS5_IJNSA_ILi0EEESS_SS_EEEEENS5_IJNS4_10UnderscoreESV_SV_EEEEENS4_13SM90_TMA_LOADENS4_14ComposedLayoutINS4_7SwizzleILi3ELi4ELi3EEENS4_18smem_ptr_flag_bitsILi16EEENSR_INS5_IJNSA_ILi8EEESF_EEENS5_IJSF_SB_EEEEEEEvNS4_8identityESY_S18_vS19_EENS_8epilogue10collective18CollectiveEpilogueINS1B_23Sm100TmaWarpSpecializedILi4ELi2ELi32ELb1ELb0EEEJSG_NS5_IJNSR_ISE_SB_EENSR_INSA_ILi32EEESB_EEEEESH_SI_SH_SI_NS1B_6fusion15FusionCallbacksIS1F_NS1K_17LinearCombinationISH_fSH_fLNS_15FloatRoundStyleE2EEESG_S1J_JEEENS4_5SM1004TMEM4LOAD26SM100_TMEM_LOAD_32dp32b32xESY_NSZ_INS10_ILi2ELi4ELi3EEES13_NSR_INS5_IJS14_S1H_EEENS5_IJS1H_SB_EEEEEEENS4_39AutoVectorizingCopyWithAssumedAlignmentILi128EEENS4_14SM90_TMA_STOREES1Y_S20_S20_EEEvvEEEEvNT_6ParamsE:
[----:B------:R-:W1:Y:S01]  /*0000*/  LDC R1, c[0x0][0x37c] ;  /* 0x0000df00ff017b82 */ /* 0x000e620000000800 */
[----:B------:R-:W2:Y:S01]  /*0010*/  S2R R101, SR_TID.X ;  /* 0x0000000000657919 */ /* 0x000ea20000002100 */
[----:B------:R-:W3:Y:S01]  /*0020*/  LDCU.64 UR4, c[0x0][0x890] ;  /* 0x00011200ff0477ac */ /* 0x000ee20008000a00 */
[----:B------:R-:W-:Y:S02]  /*0030*/  PRMT R88, RZ, 0x7610, R88 ;  /* 0x00007610ff587816 */ /* 0x000fe40000000058 */
[----:B------:R-:W-:Y:S01]  /*0040*/  ELECT P5, URZ, PT ;  /* 0x0000000000ff782f */ /* 0x000fe200038a0000 */
[----:B------:R-:W4:Y:S01]  /*0050*/  LDCU.64 UR46, c[0x0][0x358] ;  /* 0x00006b00ff2e77ac */ /* 0x000f220008000a00 */
[----:B---3--:R-:W-:-:S04]  /*0060*/  UISETP.NE.U32.AND UP0, UPT, UR4, URZ, UPT ;  /* 0x000000ff0400728c */ /* 0x008fc8000bf05070 */
[----:B------:R-:W-:Y:S01]  /*0070*/  UISETP.NE.AND.EX UP0, UPT, UR5, URZ, UPT, UP0 ;  /* 0x000000ff0500728c */ /* 0x000fe2000bf05300 */
[----:B--2---:R-:W-:-:S05]  /*0080*/  SHF.R.U32.HI R92, RZ, 0x5, R101 ;  /* 0x00000005ff5c7819 */ /* 0x004fca0000011665 */
[----:B------:R-:W2:Y:S02]  /*0090*/  SHFL.IDX PT, R0, R92, RZ, 0x1f ;  /* 0x00001fff5c007589 */ /* 0x000ea400000e0000 */
[----:B--2---:R-:W-:Y:S01]  /*00a0*/  R2UR UR8, R0 ;  /* 0x00000000000872ca */ /* 0x004fe200000e0000 */
[----:B-1--4-:R-:W-:-:S14]  /*00b0*/  BRA.U UP0, `(.L_x_0) ;  /* 0x00000001002c7547 */ /* 0x012fdc000b800000 */
[----:B------:R-:W1:Y:S02]  /*00c0*/  LDCU.64 UR6, c[0x0][0x888] ;  /* 0x00011100ff0677ac */ /* 0x000e640008000a00 */
[----:B-1----:R-:W-:-:S04]  /*00d0*/  UISETP.NE.U32.AND UP0, UPT, UR6, URZ, UPT ;  /* 0x000000ff0600728c */ /* 0x002fc8000bf05070 */
[----:B------:R-:W-:-:S09]  /*00e0*/  UISETP.NE.AND.EX UP0, UPT, UR7, URZ, UPT, UP0 ;  /* 0x000000ff0700728c */ /* 0x000fd2000bf05300 */
[----:B------:R-:W-:Y:S05]  /*00f0*/  BRA.U !UP0, `(.L_x_1) ;  /* 0x0000000108107547 */ /* 0x000fea000b800000 */
[----:B------:R-:W1:Y:S02]  /*0100*/  LDC.64 R2, c[0x0][0x888] ;  /* 0x00022200ff027b82 */ /* 0x000e640000000a00 */
[----:B-1----:R1:W5:Y:S01]  /*0110*/  LDG.E R49, desc[UR46][R2.64] ;  /* 0x0000002e02317981 */ /* 0x002362000c1e1900 */
[----:B------:R-:W-:Y:S01]  /*0120*/  HFMA2 R88, -RZ, RZ, 0, 5.9604644775390625e-08 ;  /* 0x00000001ff587431 */ /* 0x000fe200000001ff */
[----:B------:R-:W-:Y:S05]  /*0130*/  BRA `(.L_x_0) ;  /* 0x00000000000c7947 */ /* 0x000fea0003800000 */
.L_x_1:
[----:B------:R-:W1:Y:S01]  /*0140*/  LDCU UR6, c[0x0][0x880] ;  /* 0x00011000ff0677ac */ /* 0x000e620008000800 */
[----:B------:R-:W-:Y:S01]  /*0150*/  HFMA2 R88, -RZ, RZ, 0, 5.9604644775390625e-08 ;  /* 0x00000001ff587431 */ /* 0x000fe200000001ff */
[----:B-1----:R-:W-:-:S07]  /*0160*/  MOV R49, UR6 ;  /* 0x0000000600317c02 */ /* 0x002fce0008000f00 */
.L_x_0:
[----:B------:R-:W2:Y:S02]  /*0170*/  LDCU.64 UR6, c[0x0][0x8b0] ;  /* 0x00011600ff0677ac */ /* 0x000ea40008000a00 */
[----:B--2---:R-:W-:-:S04]  /*0180*/  UISETP.NE.U32.AND UP0, UPT, UR6, URZ, UPT ;  /* 0x000000ff0600728c */ /* 0x004fc8000bf05070 */
[----:B------:R-:W-:-:S09]  /*0190*/  UISETP.NE.AND.EX UP0, UPT, UR7, URZ, UPT, UP0 ;  /* 0x000000ff0700728c */ /* 0x000fd2000bf05300 */
[----:B------:R-:W-:Y:S05]  /*01a0*/  BRA.U UP0, `(.L_x_2) ;  /* 0x0000000100247547 */ /* 0x000fea000b800000 */
[----:B------:R-:W2:Y:S02]  /*01b0*/  LDCU.64 UR6, c[0x0][0x8a8] ;  /* 0x00011500ff0677ac */ /* 0x000ea40008000a00 */
[----:B--2---:R-:W-:-:S04]  /*01c0*/  UISETP.NE.U32.AND UP0, UPT, UR6, URZ, UPT ;  /* 0x000000ff0600728c */ /* 0x004fc8000bf05070 */
[----:B------:R-:W-:-:S09]  /*01d0*/  UISETP.NE.AND.EX UP0, UPT, UR7, URZ, UPT, UP0 ;  /* 0x000000ff0700728c */ /* 0x000fd2000bf05300 */
[----:B------:R-:W-:Y:S05]  /*01e0*/  BRA.U !UP0, `(.L_x_3) ;  /* 0x00000001080c7547 */ /* 0x000fea000b800000 */
[----:B-1----:R-:W1:Y:S02]  /*01f0*/  LDC.64 R2, c[0x0][0x8a8] ;  /* 0x00022a00ff027b82 */ /* 0x002e640000000a00 */
[----:B-1----:R2:W5:Y:S01]  /*0200*/  LDG.E R47, desc[UR46][R2.64] ;  /* 0x0000002e022f7981 */ /* 0x002562000c1e1900 */
[----:B------:R-:W-:Y:S05]  /*0210*/  BRA `(.L_x_2) ;  /* 0x0000000000087947 */ /* 0x000fea0003800000 */
.L_x_3:
[----:B------:R-:W2:Y:S02]  /*0220*/  LDCU UR6, c[0x0][0x8a0] ;  /* 0x00011400ff0677ac */ /* 0x000ea40008000800 */
[----:B--2---:R-:W-:Y:S02]  /*0230*/  MOV R47, UR6 ;  /* 0x00000006002f7c02 */ /* 0x004fe40008000f00 */
.L_x_2:
[----:B------:R-:W-:Y:S01]  /*0240*/  IMAD.U32 R0, RZ, RZ, UR8 ;  /* 0x00000008ff007e24 */ /* 0x000fe2000f8e00ff */
[----:B------:R-:W-:Y:S04]  /*0250*/  BSSY.RECONVERGENT B0, `(.L_x_4) ;  /* 0x000000c000007945 */ /* 0x000fe80003800200 */
[C---:B------:R-:W-:Y:S02]  /*0260*/  ISETP.NE.OR P1, PT, R0.reuse, 0x1, !P5 ;  /* 0x000000010000780c */ /* 0x040fe40006f25670 */
[----:B------:R-:W-:-:S11]  /*0270*/  ISETP.NE.OR P0, PT, R0, 0x3, !P5 ;  /* 0x000000030000780c */ /* 0x000fd60006f05670 */
[----:B------:R-:W-:Y:S05]  /*0280*/  @P1 BRA `(.L_x_5) ;  /* 0x0000000000201947 */ /* 0x000fea0003800000 */
[----:B------:R-:W3:Y:S02]  /*0290*/  LDCU.64 UR6, c[0x0][0x348] ;  /* 0x00006900ff0677ac */ /* 0x000ee40008000a00 */
[----:B---3--:R-:W-:Y:S02]  /*02a0*/  UIADD3 UR10, UP1, UPT, UR6, 0x80, URZ ;  /* 0x00000080060a7890 */ /* 0x008fe4000ff3e0ff */
[----:B------:R-:W-:Y:S02]  /*02b0*/  UIADD3 UR6, UP0, UPT, UR6, 0x180, URZ ;  /* 0x0000018006067890 */ /* 0x000fe4000ff1e0ff */
[----:B------:R-:W-:Y:S02]  /*02c0*/  UIADD3.X UR11, UPT, UPT, URZ, UR7, URZ, UP1, !UPT ;  /* 0x00000007ff0b7290 */ /* 0x000fe40008ffe4ff */
[----:B------:R-:W-:-:S07]  /*02d0*/  UIADD3.X UR7, UPT, UPT, URZ, UR7, URZ, UP0, !UPT ;  /* 0x00000007ff077290 */ /* 0x000fce00087fe4ff */
[----:B------:R3:W-:Y:S02]  /*02e0*/  UTMACCTL.PF [UR10] ;  /* 0x000000000a0079b9 */ /* 0x0007e40008040000 */
[----:B------:R3:W-:Y:S02]  /*02f0*/  UTMACCTL.PF [UR6] ;  /* 0x00000000060079b9 */ /* 0x0007e40008040000 */
[----:B---3--:R-:W-:Y:S01]  /*0300*/  NOP ;  /* 0x0000000000007918 */ /* 0x008fe20000000000 */
.L_x_5:
[----:B------:R-:W-:Y:S05]  /*0310*/  BSYNC.RECONVERGENT B0 ;  /* 0x0000000000007941 */ /* 0x000fea0003800200 */
.L_x_4:
[----:B------:R-:W-:Y:S04]  /*0320*/  BSSY.RECONVERGENT B0, `(.L_x_6) ;  /* 0x000000a000007945 */ /* 0x000fe80003800200 */
        /* <DEDUP_REMOVED lines=9> */
.L_x_7:
[----:B------:R-:W-:Y:S05]  /*03c0*/  BSYNC.RECONVERGENT B0 ;  /* 0x0000000000007941 */ /* 0x000fea0003800200 */
.L_x_6:
[----:B------:R-:W3:Y:S01]  /*03d0*/  LDCU.64 UR6, c[0x0][0x888] ;  /* 0x00011100ff0677ac */ /* 0x000ee20008000a00 */
[----:B------:R-:W-:Y:S02]  /*03e0*/  UISETP.EQ.U32.AND UP1, UPT, UR4, URZ, UPT ;  /* 0x000000ff0400728c */ /* 0x000fe4000bf22070 */
[----:B------:R-:W-:Y:S02]  /*03f0*/  UPLOP3.LUT UP2, UPT, UPT, UPT, UPT, 0x80, 0x8 ;  /* 0x000000000008789c */ /* 0x000fe40003f4f070 */
[----:B---3--:R-:W-:-:S04]  /*0400*/  UISETP.NE.U32.AND UP0, UPT, UR6, URZ, UPT ;  /* 0x000000ff0600728c */ /* 0x008fc8000bf05070 */
[----:B------:R-:W-:-:S04]  /*0410*/  UISETP.NE.AND.EX UP0, UPT, UR7, URZ, UPT, UP0 ;  /* 0x000000ff0700728c */ /* 0x000fc8000bf05300 */
[----:B------:R-:W-:-:S04]  /*0420*/  UISETP.EQ.OR.EX UP3, UPT, UR5, URZ, !UP0, UP1 ;  /* 0x000000ff0500728c */ /* 0x000fc8000c762710 */
[----:B------:R-:W-:-:S05]  /*0430*/  UP2UR UR50, UPR, URZ, 0x8 ;  /* 0x00000008ff327883 */ /* 0x000fca0008000000 */
[----:B------:R-:W-:Y:S07]  /*0440*/  BRA.U !UP3, `(.L_x_8) ;  /* 0x000000010b207547 */ /* 0x000fee000b800000 */
[----:B------:R-:W-:Y:S01]  /*0450*/  UISETP.NE.U32.AND UP2, UPT, UR4, URZ, UPT ;  /* 0x000000ff0400728c */ /* 0x000fe2000bf45070 */
[----:B-----5:R-:W-:Y:S01]  /*0460*/  FSETP.NEU.AND P0, PT, R49, RZ, PT ;  /* 0x000000ff3100720b */ /* 0x020fe20003f0d000 */
[----:B------:R-:W-:Y:S02]  /*0470*/  USEL UR4, URZ, 0xffffffff, UP0 ;  /* 0xffffffffff047887 */ /* 0x000fe40008000000 */
[----:B------:R-:W-:-:S10]  /*0480*/  UISETP.NE.AND.EX UP2, UPT, UR5, URZ, UPT, UP2 ;  /* 0x000000ff0500728c */ /* 0x000fd4000bf45320 */
[----:B------:R-:W-:Y:S01]  /*0490*/  VOTEU.ANY UP1, P0 ;  /* 0x0000000000ff7886 */ /* 0x000fe20000020100 */
[----:B------:R-:W-:-:S04]  /*04a0*/  @!UP2 USEL UR4, URZ, 0xffffffff, UP1 ;  /* 0xffffffffff04a887 */ /* 0x000fc80008800000 */
[----:B------:R-:W-:-:S04]  /*04b0*/  ULOP3.LUT UR4, UR4, 0x1, URZ, 0xc0, !UPT ;  /* 0x0000000104047892 */ /* 0x000fc8000f8ec0ff */
[----:B------:R-:W-:-:S11]  /*04c0*/  UISETP.NE.U32.AND UP2, UPT, UR4, 0x1, UPT ;  /* 0x000000010400788c */ /* 0x000fd6000bf45070 */
.L_x_8:
[----:B-12---:R-:W1:Y:S01]  /*04d0*/  SHFL.IDX PT, R2, R92, RZ, 0x1f ;  /* 0x00001fff5c027589 */ /* 0x006e6200000e0000 */
[----:B------:R-:W-:-:S04]  /*04e0*/  UISETP.NE.AND UP1, UPT, UR8, 0x2, UPT ;  /* 0x000000020800788c */ /* 0x000fc8000bf25270 */
[----:B------:R-:W-:Y:S01]  /*04f0*/  USEL UR6, URZ, 0x1, UP1 ;  /* 0x00000001ff067887 */ /* 0x000fe20008800000 */
[----:B-1----:R-:W-:-:S13]  /*0500*/  ISETP.NE.AND P0, PT, R2, RZ, PT ;  /* 0x000000ff0200720c */ /* 0x002fda0003f05270 */
[----:B------:R-:W-:Y:S05]  /*0510*/  @P0 BRA `(.L_x_9) ;  /* 0x0000000000580947 */ /* 0x000fea0003800000 */
[----:B------:R-:W1:Y:S01]  /*0520*/  S2UR UR5, SR_CgaCtaId ;  /* 0x00000000000579c3 */ /* 0x000e620000008800 */
[----:B------:R-:W-:Y:S01]  /*0530*/  UMOV UR7, 0x400 ;  /* 0x0000040000077882 */ /* 0x000fe20000000000 */
[----:B------:R-:W-:Y:S01]  /*0540*/  UMOV UR4, 0x1 ;  /* 0x0000000100047882 */ /* 0x000fe20000000000 */
[----:B------:R-:W-:Y:S01]  /*0550*/  ELECT P0, URZ, PT ;  /* 0x0000000000ff782f */ /* 0x000fe20003800000 */
[----:B------:R-:W-:-:S04]  /*0560*/  UIADD3 UR10, UPT, UPT, -UR4, 0x100000, URZ ;  /* 0x00100000040a7890 */ /* 0x000fc8000fffe1ff */
[----:B------:R-:W-:Y:S02]  /*0570*/  USHF.L.U32 UR11, UR10, 0xb, URZ ;  /* 0x0000000b0a0b7899 */ /* 0x000fe400080006ff */
[----:B------:R-:W-:Y:S02]  /*0580*/  USHF.L.U32 UR10, UR10, 0x1, URZ ;  /* 0x000000010a0a7899 */ /* 0x000fe400080006ff */
[----:B-1----:R-:W-:Y:S01]  /*0590*/  ULEA UR5, UR5, UR7, 0x18 ;  /* 0x0000000705057291 */ /* 0x002fe2000f8ec0ff */
[----:B------:R-:W1:Y:S11]  /*05a0*/  FENCE.VIEW.ASYNC.S ;  /* 0x00000000000073c6 */ /* 0x000e760000000000 */
[----:B-1----:R1:W2:Y:S01]  /*05b0*/  SYNCS.EXCH.64 URZ, [UR5], UR10 ;  /* 0x0000000a05ff75b2 */ /* 0x0022a20008000100 */
[----:B------:R1:W3:Y:S01]  /*05c0*/  SYNCS.EXCH.64 URZ, [UR5+0x30], UR10 ;  /* 0x0000300a05ff75b2 */ /* 0x0002e20008000100 */
[----:B------:R1:W4:Y:S01]  /*05d0*/  SYNCS.EXCH.64 URZ, [UR5+0x8], UR10 ;  /* 0x0000080a05ff75b2 */ /* 0x0003220008000100 */
[----:B------:R1:W1:Y:S01]  /*05e0*/  SYNCS.EXCH.64 URZ, [UR5+0x38], UR10 ;  /* 0x0000380a05ff75b2 */ /* 0x0002620008000100 */
        /* <DEDUP_REMOVED lines=8> */
[----:B------:R-:W-:Y:S01]  /*0670*/  NOP ;  /* 0x0000000000007918 */ /* 0x000fe20000000000 */
.L_x_9:
[----:B------:R-:W2:Y:S01]  /*0680*/  SHFL.IDX PT, R2, R92, RZ, 0x1f ;  /* 0x00001fff5c027589 */ /* 0x000ea200000e0000 */
[----:B------:R-:W-:Y:S01]  /*0690*/  NOP ;  /* 0x0000000000007918 */ /* 0x000fe20000000000 */
[----:B--2---:R-:W-:-:S13]  /*06a0*/  ISETP.NE.AND P0, PT, R2, 0x1, PT ;  /* 0x000000010200780c */ /* 0x004fda0003f05270 */
[----:B------:R-:W-:Y:S05]  /*06b0*/  @P0 BRA `(.L_x_10) ;  /* 0x0000000000580947 */ /* 0x000fea0003800000 */
[----:B------:R-:W2:Y:S01]  /*06c0*/  S2UR UR7, SR_CgaCtaId ;  /* 0x00000000000779c3 */ /* 0x000ea20000008800 */
[----:B------:R-:W-:Y:S01]  /*06d0*/  UMOV UR9, 0x400 ;  /* 0x0000040000097882 */ /* 0x000fe20000000000 */
[----:B-1----:R-:W-:Y:S01]  /*06e0*/  UMOV UR5, 0x20 ;  /* 0x0000002000057882 */ /* 0x002fe20000000000 */
[----:B------:R-:W-:Y:S01]  /*06f0*/  UMOV UR4, 0x80 ;  /* 0x0000008000047882 */ /* 0x000fe20000000000 */
[----:B------:R-:W-:-:S04]  /*0700*/  UIADD3 UR10, UPT, UPT, -UR5, 0x100000, URZ ;  /* 0x00100000050a7890 */ /* 0x000fc8000fffe1ff */
[----:B------:R-:W-:Y:S02]  /*0710*/  USHF.L.U32 UR11, UR10, 0xb, URZ ;  /* 0x0000000b0a0b7899 */ /* 0x000fe400080006ff */
[----:B------:R-:W-:Y:S02]  /*0720*/  USHF.L.U32 UR10, UR10, 0x1, URZ ;  /* 0x000000010a0a7899 */ /* 0x000fe400080006ff */
[----:B------:R-:W-:-:S04]  /*0730*/  UIADD3 UR4, UPT, UPT, -UR4, 0x100000, URZ ;  /* 0x0010000004047890 */ /* 0x000fc8000fffe1ff */
[----:B------:R-:W-:Y:S02]  /*0740*/  USHF.L.U32 UR5, UR4, 0xb, URZ ;  /* 0x0000000b04057899 */ /* 0x000fe400080006ff */
[----:B------:R-:W-:Y:S01]  /*0750*/  USHF.L.U32 UR4, UR4, 0x1, URZ ;  /* 0x0000000104047899 */ /* 0x000fe200080006ff */
[----:B------:R-:W-:Y:S01]  /*0760*/  ELECT P0, URZ, PT ;  /* 0x0000000000ff782f */ /* 0x000fe20003800000 */
[----:B--2---:R-:W-:Y:S01]  /*0770*/  ULEA UR7, UR7, UR9, 0x18 ;  /* 0x0000000907077291 */ /* 0x004fe2000f8ec0ff */
[----:B------:R-:W1:Y:S11]  /*0780*/  FENCE.VIEW.ASYNC.S ;  /* 0x00000000000073c6 */ /* 0x000e760000000000 */
[----:B-1----:R2:W1:Y:S01]  /*0790*/  SYNCS.EXCH.64 URZ, [UR7+0x60], UR10 ;  /* 0x0000600a07ff75b2 */ /* 0x0024620008000100 */
[----:B------:R2:W1:Y:S01]  /*07a0*/  SYNCS.EXCH.64 URZ, [UR7+0x80], UR4 ;  /* 0x0000800407ff75b2 */ /* 0x0004620008000100 */
[----:B------:R2:W1:Y:S01]  /*07b0*/  SYNCS.EXCH.64 URZ, [UR7+0x68], UR10 ;  /* 0x0000680a07ff75b2 */ /* 0x0004620008000100 */
[----:B------:R2:W1:Y:S01]  /*07c0*/  SYNCS.EXCH.64 URZ, [UR7+0x88], UR4 ;  /* 0x0000880407ff75b2 */ /* 0x0004620008000100 */
[----:B------:R2:W1:Y:S01]  /*07d0*/  SYNCS.EXCH.64 URZ, [UR7+0x70], UR10 ;  /* 0x0000700a07ff75b2 */ /* 0x0004620008000100 */
[----:B------:R2:W1:Y:S01]  /*07e0*/  SYNCS.EXCH.64 URZ, [UR7+0x90], UR4 ;  /* 0x0000900407ff75b2 */ /* 0x0004620008000100 */
[----:B------:R2:W1:Y:S01]  /*07f0*/  SYNCS.EXCH.64 URZ, [UR7+0x78], UR10 ;  /* 0x0000780a07ff75b2 */ /* 0x0004620008000100 */
[----:B------:R2:W1:Y:S02]  /*0800*/  SYNCS.EXCH.64 URZ, [UR7+0x98], UR4 ;  /* 0x0000980407ff75b2 */ /* 0x0004640008000100 */
[----:B--2---:R-:W-:Y:S01]  /*0810*/  NOP ;  /* 0x0000000000007918 */ /* 0x004fe20000000000 */
.L_x_10:
[----:B------:R-:W2:Y:S01]  /*0820*/  SHFL.IDX PT, R2, R92, RZ, 0x1f ;  /* 0x00001fff5c027589 */ /* 0x000ea200000e0000 */
[----:B------:R-:W-:Y:S01]  /*0830*/  NOP ;  /* 0x0000000000007918 */ /* 0x000fe20000000000 */
[----:B--2---:R-:W-:-:S13]  /*0840*/  ISETP.NE.AND P0, PT, R2, 0x3, PT ;  /* 0x000000030200780c */ /* 0x004fda0003f05270 */
[----:B------:R-:W-:Y:S05]  /*0850*/  @P0 BRA `(.L_x_11) ;  /* 0x0000000000300947 */ /* 0x000fea0003800000 */
[----:B-1----:R-:W1:Y:S01]  /*0860*/  S2UR UR5, SR_CgaCtaId ;  /* 0x00000000000579c3 */ /* 0x002e620000008800 */
        /* <DEDUP_REMOVED lines=8> */
[----:B-1----:R2:W1:Y:S01]  /*08f0*/  SYNCS.EXCH.64 URZ, [UR5+0xa0], UR10 ;  /* 0x0000a00a05ff75b2 */ /* 0x0024620008000100 */
[----:B------:R2:W1:Y:S02]  /*0900*/  SYNCS.EXCH.64 URZ, [UR5+0xa8], UR10 ;  /* 0x0000a80a05ff75b2 */ /* 0x0004640008000100 */
[----:B--2---:R-:W-:Y:S01]  /*0910*/  NOP ;  /* 0x0000000000007918 */ /* 0x004fe20000000000 */
.L_x_11:
[----:B------:R-:W2:Y:S01]  /*0920*/  SHFL.IDX PT, R2, R92, RZ, 0x1f ;  /* 0x00001fff5c027589 */ /* 0x000ea200000e0000 */
[----:B------:R-:W-:Y:S01]  /*0930*/  NOP ;  /* 0x0000000000007918 */ /* 0x000fe20000000000 */
[----:B--2---:R-:W-:-:S13]  /*0940*/  ISETP.NE.AND P0, PT, R2, 0x4, PT ;  /* 0x000000040200780c */ /* 0x004fda0003f05270 */
[----:B------:R-:W-:Y:S05]  /*0950*/  @P0 BRA `(.L_x_12) ;  /* 0x00000000004c0947 */ /* 0x000fea0003800000 */
[----:B-1----:R-:W1:Y:S01]  /*0960*/  S2UR UR5, SR_CgaCtaId ;  /* 0x00000000000579c3 */ /* 0x002e620000008800 */
[----:B------:R-:W-:Y:S01]  /*0970*/  UMOV UR9, 0x100 ;  /* 0x0000010000097882 */ /* 0x000fe20000000000 */
[----:B------:R-:W-:Y:S01]  /*0980*/  UMOV UR7, 0x400 ;  /* 0x0000040000077882 */ /* 0x000fe20000000000 */
[----:B------:R-:W-:Y:S01]  /*0990*/  USEL UR9, UR9, 0xe0, UP2 ;  /* 0x000000e009097887 */ /* 0x000fe20009000000 */
[----:B------:R-:W-:Y:S01]  /*09a0*/  UMOV UR4, 0x1 ;  /* 0x0000000100047882 */ /* 0x000fe20000000000 */
[----:B------:R-:W-:Y:S01]  /*09b0*/  ELECT P0, URZ, PT ;  /* 0x0000000000ff782f */ /* 0x000fe20003800000 */
[----:B------:R-:W-:-:S04]  /*09c0*/  UIADD3 UR10, UPT, UPT, -UR4, 0x100000, URZ ;  /* 0x00100000040a7890 */ /* 0x000fc8000fffe1ff */
[----:B------:R-:W-:Y:S02]  /*09d0*/  USHF.L.U32 UR11, UR10, 0xb, URZ ;  /* 0x0000000b0a0b7899 */ /* 0x000fe400080006ff */
[----:B------:R-:W-:Y:S02]  /*09e0*/  USHF.L.U32 UR10, UR10, 0x1, URZ ;  /* 0x000000010a0a7899 */ /* 0x000fe400080006ff */
[----:B------:R-:W-:-:S04]  /*09f0*/  UIADD3 UR12, UPT, UPT, -UR9, 0x100000, URZ ;  /* 0x00100000090c7890 */ /* 0x000fc8000fffe1ff */
[----:B------:R-:W-:Y:S02]  /*0a00*/  USHF.L.U32 UR13, UR12, 0xb, URZ ;  /* 0x0000000b0c0d7899 */ /* 0x000fe400080006ff */
[----:B------:R-:W-:Y:S02]  /*0a10*/  USHF.L.U32 UR12, UR12, 0x1, URZ ;  /* 0x000000010c0c7899 */ /* 0x000fe400080006ff */
[----:B-1----:R-:W-:Y:S01]  /*0a20*/  ULEA UR5, UR5, UR7, 0x18 ;  /* 0x0000000705057291 */ /* 0x002fe2000f8ec0ff */
[----:B------:R-:W1:Y:S11]  /*0a30*/  FENCE.VIEW.ASYNC.S ;  /* 0x00000000000073c6 */ /* 0x000e760000000000 */
[----:B-1----:R2:W1:Y:S01]  /*0a40*/  SYNCS.EXCH.64 URZ, [UR5+0xb0], UR10 ;  /* 0x0000b00a05ff75b2 */ /* 0x0024620008000100 */
[----:B------:R2:W1:Y:S01]  /*0a50*/  SYNCS.EXCH.64 URZ, [UR5+0xc0], UR12 ;  /* 0x0000c00c05ff75b2 */ /* 0x0004620008000100 */
[----:B------:R2:W1:Y:S01]  /*0a60*/  SYNCS.EXCH.64 URZ, [UR5+0xb8], UR10 ;  /* 0x0000b80a05ff75b2 */ /* 0x0004620008000100 */
[----:B------:R2:W1:Y:S02]  /*0a70*/  SYNCS.EXCH.64 URZ, [UR5+0xc8], UR12 ;  /* 0x0000c80c05ff75b2 */ /* 0x0004640008000100 */
[----:B--2---:R-:W-:Y:S01]  /*0a80*/  NOP ;  /* 0x0000000000007918 */ /* 0x004fe20000000000 */
.L_x_12:
        /* <DEDUP_REMOVED lines=26> */
.L_x_13:
        /* <DEDUP_REMOVED lines=18> */
.L_x_14:
[----:B-1----:R-:W1:Y:S01]  /*0d50*/  S2UR UR5, SR_CTAID.X ;  /* 0x00000000000579c3 */ /* 0x002e620000002500 */
[----:B------:R-:W-:-:S05]  /*0d60*/  CS2R.32 R87, SR_CgaSize ;  /* 0x0000000000577805 */ /* 0x000fca0000008a00 */
[----:B------:R-:W-:-:S05]  /*0d70*/  IMAD R87, R87, -0xa0, RZ ;  /* 0xffffff6057577824 */ /* 0x000fca00078e02ff */
[----:B------:R-:W-:-:S14]  /*0d80*/  R2UR UR9, R87 ;  /* 0x00000000570972ca */ /* 0x000fdc00000e0000 */
[----:B------:R-:W2:Y:S01]  /*0d90*/  LDCU UR9, c[0x0][UR9+0x2b0] ;  /* 0x00005600090977ac */ /* 0x000ea20008000800 */
[----:B------:R-:W-:Y:S01]  /*0da0*/  NOP ;  /* 0x0000000000007918 */ /* 0x000fe20000000000 */
[----:B------:R-:W-:-:S05]  /*0db0*/  CS2R.32 R87, SR_CgaSize ;  /* 0x0000000000577805 */ /* 0x000fca0000008a00 */
[----:B------:R-:W-:-:S05]  /*0dc0*/  IMAD R87, R87, -0xa0, RZ ;  /* 0xffffff6057577824 */ /* 0x000fca00078e02ff */
[----:B------:R-:W-:-:S14]  /*0dd0*/  R2UR UR7, R87 ;  /* 0x00000000570772ca */ /* 0x000fdc00000e0000 */
[----:B------:R-:W3:Y:S01]  /*0de0*/  LDCU UR7, c[0x0][UR7+0x2b4] ;  /* 0x00005680070777ac */ /* 0x000ee20008000800 */
[----:B------:R-:W4:Y:S08]  /*0df0*/  S2UR UR4, SR_CTAID.Y ;  /* 0x00000000000479c3 */ /* 0x000f300000002600 */
[----:B------:R-:W3:Y:S01]  /*0e00*/  LDC R10, c[0x0][0xb24] ;  /* 0x0002c900ff0a7b82 */ /* 0x000ee20000000800 */
[----:B-1----:R-:W-:-:S02]  /*0e10*/  I2FP.F32.U32 R87, UR5 ;  /* 0x0000000500577c45 */ /* 0x002fc40008201000 */
[----:B------:R-:W-:-:S05]  /*0e20*/  CS2R.32 R3, SR_CgaSize ;  /* 0x0000000000037805 */ /* 0x000fca0000008a00 */
[----:B------:R-:W-:-:S06]  /*0e30*/  IMAD R3, R3, -0xa0, RZ ;  /* 0xffffff6003037824 */ /* 0x000fcc00078e02ff */
[----:B------:R-:W1:Y:S01]  /*0e40*/  LDC R3, c[0x0][R3+0x2a0] ;  /* 0x0000a80003037b82 */ /* 0x000e620000000800 */
[----:B------:R-:W-:Y:S01]  /*0e50*/  MOV R15, UR5 ;  /* 0x00000005000f7c02 */ /* 0x000fe20008000f00 */
[----:B--2---:R-:W-:Y:S01]  /*0e60*/  FMUL R87, R87, UR9 ;  /* 0x0000000957577c20 */ /* 0x004fe20008400000 */
[----:B----4-:R-:W-:Y:S02]  /*0e70*/  I2FP.F32.U32 R86, UR4 ;  /* 0x0000000400567c45 */ /* 0x010fe40008201000 */
[----:B------:R-:W-:-:S05]  /*0e80*/  CS2R.32 R2, SR_CgaSize ;  /* 0x0000000000027805 */ /* 0x000fca0000008a00 */
[----:B------:R-:W-:-:S06]  /*0e90*/  IMAD R2, R2, -0xa0, RZ ;  /* 0xffffff6002027824 */ /* 0x000fcc00078e02ff */
[----:B------:R-:W2:Y:S01]  /*0ea0*/  LDC R2, c[0x0][R2+0x2a4] ;  /* 0x0000a90002027b82 */ /* 0x000ea20000000800 */
[----:B------:R-:W-:Y:S01]  /*0eb0*/  MOV R14, UR4 ;  /* 0x00000004000e7c02 */ /* 0x000fe20008000f00 */
[----:B------:R-:W4:Y:S01]  /*0ec0*/  F2I.U32.TRUNC.NTZ R87, R87 ;  /* 0x0000005700577305 */ /* 0x000f22000020f000 */
[----:B---3--:R-:W-:-:S05]  /*0ed0*/  FMUL R86, R86, UR7 ;  /* 0x0000000756567c20 */ /* 0x008fca0008400000 */
[----:B------:R-:W-:Y:S01]  /*0ee0*/  BAR.SYNC.DEFER_BLOCKING 0x0 ;  /* 0x0000000000007b1d */ /* 0x000fe20000010000 */
[----:B------:R-:W-:-:S05]  /*0ef0*/  ISETP.GE.AND P0, PT, R10, 0x1, PT ;  /* 0x000000010a00780c */ /* 0x000fca0003f06270 */
[----:B------:R-:W3:Y:S02]  /*0f00*/  F2I.U32.TRUNC.NTZ R86, R86 ;  /* 0x0000005600567305 */ /* 0x000ee4000020f000 */
[----:B------:R-:W2:Y:S01]  /*0f10*/  S2UR UR36, SR_CTAID.Z ;  /* 0x00000000002479c3 */ /* 0x000ea20000002700 */
[----:B----4-:R-:W-:-:S05]  /*0f20*/  IADD3 R87, PT, PT, -R87, RZ, RZ ;  /* 0x000000ff57577210 */ /* 0x010fca0007ffe1ff */
[----:B-1----:R-:W-:Y:S01]  /*0f30*/  IMAD R87, R3, R87, UR5 ;  /* 0x0000000503577e24 */ /* 0x002fe2000f8e0257 */
[----:B---3--:R-:W-:-:S05]  /*0f40*/  IADD3 R86, PT, PT, -R86, RZ, RZ ;  /* 0x000000ff56567210 */ /* 0x008fca0007ffe1ff */
[----:B--2---:R-:W-:Y:S01]  /*0f50*/  IMAD R86, R2, R86, UR4 ;  /* 0x0000000402567e24 */ /* 0x004fe2000f8e0256 */
[----:B------:R-:W-:Y:S06]  /*0f60*/  @!P0 BRA `(.L_x_15) ;  /* 0x0000000000b88947 */ /* 0x000fec0003800000 */
[----:B------:R-:W1:Y:S01]  /*0f70*/  LDC.64 R4, c[0x0][0xb18] ;  /* 0x0002c600ff047b82 */ /* 0x000e620000000a00 */
[----:B------:R-:W-:-:S07]  /*0f80*/  ISETP.NE.AND P0, PT, R10, 0x1, PT ;  /* 0x000000010a00780c */ /* 0x000fce0003f05270 */
[----:B------:R-:W2:Y:S08]  /*0f90*/  LDC R9, c[0x0][0xb0c] ;  /* 0x0002c300ff097b82 */ /* 0x000eb00000000800 */
[----:B------:R-:W3:Y:S08]  /*0fa0*/  LDC R12, c[0x0][0x370] ;  /* 0x0000dc00ff0c7b82 */ /* 0x000ef00000000800 */
[----:B------:R-:W4:Y:S01]  /*0fb0*/  LDC R11, c[0x0][0x374] ;  /* 0x0000dd00ff0b7b82 */ /* 0x000f220000000800 */
[----:B-1----:R-:W-:-:S07]  /*0fc0*/  ISETP.NE.AND P1, PT, R4, 0x1, PT ;  /* 0x000000010400780c */ /* 0x002fce0003f25270 */
[----:B------:R-:W3:Y:S01]  /*0fd0*/  LDC.64 R6, c[0x0][0xb10] ;  /* 0x0002c400ff067b82 */ /* 0x000ee20000000a00 */
[----:B--2---:R-:W-:-:S07]  /*0fe0*/  ISETP.NE.AND P2, PT, R9, 0x1, PT ;  /* 0x000000010900780c */ /* 0x004fce0003f45270 */
[----:B------:R-:W1:Y:S08]  /*0ff0*/  LDC R8, c[0x0][0xb20] ;  /* 0x0002c800ff087b82 */ /* 0x000e700000000800 */
[----:B------:R-:W2:Y:S01]  /*1000*/  LDC.64 R2, c[0x0][0xb28] ;  /* 0x0002ca00ff027b82 */ /* 0x000ea20000000a00 */
[----:B----4-:R-:W-:-:S04]  /*1010*/  IMAD.HI.U32 R13, R11, R5, RZ ;  /* 0x000000050b0d7227 */ /* 0x010fc800078e00ff */
[----:B------:R-:W-:-:S04]  /*1020*/  IMAD.HI.U32 R5, R14, R5, RZ ;  /* 0x000000050e057227 */ /* 0x000fc800078e00ff */
[----:B---3--:R-:W-:-:S05]  /*1030*/  IMAD.HI.U32 R16, R12, R6, RZ ;  /* 0x000000060c107227 */ /* 0x008fca00078e00ff */
[-C--:B------:R-:W-:Y:S01]  /*1040*/  @P2 SHF.R.U32.HI R12, RZ, R7.reuse, R16 ;  /* 0x00000007ff0c2219 */ /* 0x080fe20000011610 */
[----:B------:R-:W-:Y:S01]  /*1050*/  IMAD.HI.U32 R16, R15, R6, RZ ;  /* 0x000000060f107227 */ /* 0x000fe200078e00ff */
[-C--:B-1----:R-:W-:Y:S02]  /*1060*/  @P1 SHF.R.U32.HI R11, RZ, R8.reuse, R13 ;  /* 0x00000008ff0b1219 */ /* 0x082fe4000001160d */
[----:B------:R-:W-:Y:S02]  /*1070*/  SHF.R.U32.HI R5, RZ, R8, R5 ;  /* 0x00000008ff057219 */ /* 0x000fe40000011605 */
[----:B------:R-:W-:Y:S02]  /*1080*/  SHF.R.U32.HI R16, RZ, R7, R16 ;  /* 0x00000007ff107219 */ /* 0x000fe40000011610 */
[----:B------:R-:W-:Y:S01]  /*1090*/  SEL R5, R14, R5, !P1 ;  /* 0x000000050e057207 */ /* 0x000fe20004800000 */
[----:B--2---:R-:W-:Y:S01]  /*10a0*/  IMAD.HI.U32 R13, R11, R2, RZ ;  /* 0x000000020b0d7227 */ /* 0x004fe200078e00ff */
[----:B------:R-:W-:-:S03]  /*10b0*/  SEL R16, R15, R16, !P2 ;  /* 0x000000100f107207 */ /* 0x000fc60005000000 */
[----:B------:R-:W-:Y:S01]  /*10c0*/  IMAD.HI.U32 R6, R12, R2, RZ ;  /* 0x000000020c067227 */ /* 0x000fe200078e00ff */
[----:B------:R-:W-:-:S04]  /*10d0*/  @P0 SHF.R.U32.HI R11, RZ, R3, R13 ;  /* 0x00000003ff0b0219 */ /* 0x000fc8000001160d */
[----:B------:R-:W-:Y:S01]  /*10e0*/  @P0 SHF.R.U32.HI R12, RZ, R3, R6 ;  /* 0x00000003ff0c0219 */ /* 0x000fe20000011606 */
[----:B------:R-:W-:-:S04]  /*10f0*/  IMAD R11, R11, R10, RZ ;  /* 0x0000000a0b0b7224 */ /* 0x000fc800078e02ff */
[----:B------:R-:W-:Y:S01]  /*1100*/  IMAD R6, R12, R10, RZ ;  /* 0x0000000a0c067224 */ /* 0x000fe200078e02ff */
[----:B------:R-:W-:-:S04]  /*1110*/  ISETP.GE.AND P1, PT, R5, R11, PT ;  /* 0x0000000b0500720c */ /* 0x000fc80003f26270 */
[----:B------:R-:W-:Y:S01]  /*1120*/  ISETP.GE.OR P1, PT, R16, R6, P1 ;  /* 0x000000061000720c */ /* 0x000fe20000f26670 */
[----:B------:R-:W-:-:S05]  /*1130*/  IMAD.HI.U32 R6, R5, R2, RZ ;  /* 0x0000000205067227 */ /* 0x000fca00078e00ff */
[----:B------:R-:W-:-:S04]  /*1140*/  SHF.R.U32.HI R6, RZ, R3, R6 ;  /* 0x00000003ff067219 */ /* 0x000fc80000011606 */
[----:B------:R-:W-:-:S03]  /*1150*/  SEL R6, R5, R6, !P0 ;  /* 0x0000000605067207 */ /* 0x000fc60004000000 */
[----:B------:R-:W-:Y:S01]  /*1160*/  @!P1 IMAD.HI.U32 R7, R16, R2, RZ ;  /* 0x0000000210079227 */ /* 0x000fe200078e00ff */
[----:B------:R-:W-:-:S04]  /*1170*/  IADD3 R2, PT, PT, -R6, RZ, RZ ;  /* 0x000000ff06027210 */ /* 0x000fc80007ffe1ff */
[----:B------:R-:W-:Y:S01]  /*1180*/  @!P1 SHF.R.U32.HI R3, RZ, R3, R7 ;  /* 0x00000003ff039219 */ /* 0x000fe20000011607 */
[----:B------:R-:W-:Y:S01]  /*1190*/  IMAD R2, R10, R2, R5 ;  /* 0x000000020a027224 */ /* 0x000fe200078e0205 */
[----:B------:R-:W-:Y:S02]  /*11a0*/  IADD3 R7, PT, PT, -R5, RZ, RZ ;  /* 0x000000ff05077210 */ /* 0x000fe40007ffe1ff */
[----:B------:R-:W-:-:S03]  /*11b0*/  @!P1 SEL R3, R16, R3, !P0 ;  /* 0x0000000310039207 */ /* 0x000fc60004000000 */
[----:B------:R-:W-:Y:S02]  /*11c0*/  IMAD R7, R4, R7, R14 ;  /* 0x0000000704077224 */ /* 0x000fe400078e020e */
[--C-:B------:R-:W-:Y:S02]  /*11d0*/  @!P1 IMAD.IADD R6, R6, 0x1, -R3.reuse ;  /* 0x0000000106069824 */ /* 0x100fe400078e0a03 */
[----:B------:R-:W-:Y:S01]  /*11e0*/  @!P1 IMAD R3, R2, R12, R3 ;  /* 0x0000000c02039224 */ /* 0x000fe200078e0203 */
[----:B------:R-:W-:Y:S01]  /*11f0*/  IADD3 R2, PT, PT, -R16, RZ, RZ ;  /* 0x000000ff10027210 */ /* 0x000fe20007ffe1ff */
[----:B------:R-:W-:Y:S02]  /*1200*/  @!P1 IMAD R5, R6, R10, R16 ;  /* 0x0000000a06059224 */ /* 0x000fe400078e0210 */
[----:B------:R-:W-:Y:S02]  /*1210*/  @!P1 IMAD.MOV.U32 R16, RZ, RZ, R3 ;  /* 0x000000ffff109224 */ /* 0x000fe400078e0003 */
[----:B------:R-:W-:-:S02]  /*1220*/  IMAD R2, R9, R2, R15 ;  /* 0x0000000209027224 */ /* 0x000fc400078e020f */
[----:B------:R-:W-:Y:S02]  /*1230*/  IMAD R14, R5, R4, R7 ;  /* 0x00000004050e7224 */ /* 0x000fe400078e0207 */
[----:B------:R-:W-:Y:S02]  /*1240*/  IMAD R15, R16, R9, R2 ;  /* 0x00000009100f7224 */ /* 0x000fe400078e0202 */
.L_x_15:
[----:B------:R-:W1:Y:S01]  /*1250*/  LDCU UR4, c[0x0][0xb30] ;  /* 0x00016600ff0477ac */ /* 0x000e620008000800 */
[----:B------:R-:W2:Y:S08]  /*1260*/  S2UR UR37, SR_CgaCtaId ;  /* 0x00000000002579c3 */ /* 0x000eb00000008800 */
[----:B------:R-:W3:Y:S01]  /*1270*/  LDC R40, c[0x0][0xb24] ;  /* 0x0002c900ff287b82 */ /* 0x000ee20000000800 */
[----:B-1----:R-:W-:-:S09]  /*1280*/  UISETP.NE.AND UP1, UPT, UR4, 0x1, UPT ;  /* 0x000000010400788c */ /* 0x002fd2000bf25270 */
[----:B--2---:R-:W-:Y:S05]  /*1290*/  BRA.U UP1, `(.L_x_16) ;  /* 0x0000000101407547 */ /* 0x004fea000b800000 */
[----:B------:R-:W1:Y:S08]  /*12a0*/  LDC.64 R4, c[0x0][0xb10] ;  /* 0x0002c400ff047b82 */ /* 0x000e700000000a00 */
[----:B------:R-:W2:Y:S08]  /*12b0*/  LDC.64 R2, c[0x0][0xb18] ;  /* 0x0002c600ff027b82 */ /* 0x000eb00000000a00 */
[----:B------:R-:W4:Y:S08]  /*12c0*/  LDC R6, c[0x0][0xb20] ;  /* 0x0002c800ff067b82 */ /* 0x000f300000000800 */
[----:B------:R-:W3:Y:S01]  /*12d0*/  LDC R7, c[0x0][0xb0c] ;  /* 0x0002c300ff077b82 */ /* 0x000ee20000000800 */
[----:B-1----:R-:W-:-:S05]  /*12e0*/  IMAD.HI.U32 R4, R15, R4, RZ ;  /* 0x000000040f047227 */ /* 0x002fca00078e00ff */
[----:B------:R-:W-:Y:S01]  /*12f0*/  SHF.R.U32.HI R4, RZ, R5, R4 ;  /* 0x00000005ff047219 */ /* 0x000fe20000011604 */
[----:B--2---:R-:W-:Y:S01]  /*1300*/  IMAD.HI.U32 R3, R14, R3, RZ ;  /* 0x000000030e037227 */ /* 0x004fe200078e00ff */
[----:B------:R-:W-:-:S04]  /*1310*/  ISETP.NE.AND P0, PT, R2, 0x1, PT ;  /* 0x000000010200780c */ /* 0x000fc80003f05270 */
[----:B----4-:R-:W-:-:S04]  /*1320*/  SHF.R.U32.HI R3, RZ, R6, R3 ;  /* 0x00000006ff037219 */ /* 0x010fc80000011603 */
[----:B------:R-:W-:Y:S02]  /*1330*/  SEL R3, R14, R3, !P0 ;  /* 0x000000030e037207 */ /* 0x000fe40004000000 */
[----:B---3--:R-:W-:-:S04]  /*1340*/  ISETP.NE.AND P1, PT, R7, 0x1, PT ;  /* 0x000000010700780c */ /* 0x008fc80003f25270 */
[----:B------:R-:W-:-:S05]  /*1350*/  SEL R4, R15, R4, !P1 ;  /* 0x000000040f047207 */ /* 0x000fca0004800000 */
[----:B------:R-:W-:Y:S02]  /*1360*/  IMAD.IADD R5, R3, 0x1, -R4 ;  /* 0x0000000103057824 */ /* 0x000fe400078e0a04 */
[----:B------:R-:W-:Y:S02]  /*1370*/  IMAD.IADD R3, R4, 0x1, -R3 ;  /* 0x0000000104037824 */ /* 0x000fe400078e0a03 */
[----:B------:R-:W-:Y:S02]  /*1380*/  IMAD R15, R5, R7, R15 ;  /* 0x00000007050f7224 */ /* 0x000fe400078e020f */
[----:B------:R-:W-:-:S07]  /*1390*/  IMAD R14, R3, R2, R14 ;  /* 0x00000002030e7224 */ /* 0x000fce00078e020e */
.L_x_16:
[----:B------:R-:W-:Y:S01]  /*13a0*/  BAR.SYNC.DEFER_BLOCKING 0x0 ;  /* 0x0000000000007b1d */ /* 0x000fe20000010000 */
[----:B------:R-:W-:Y:S01]  /*13b0*/  UISETP.NE.AND UP1, UPT, UR8, 0x2, UPT ;  /* 0x000000020800788c */ /* 0x000fe2000bf25270 */
[----:B------:R-:W-:Y:S02]  /*13c0*/  ISETP.NE.OR P5, PT, R0, 0x2, !P5 ;  /* 0x000000020000780c */ /* 0x000fe40006fa5670 */
[----:B------:R-:W-:-:S06]  /*13d0*/  LOP3.LUT R2, R101, 0x1f, RZ, 0xc0, !PT ;  /* 0x0000001f65027812 */ /* 0x000fcc00078ec0ff */
[----:B------:R-:W-:Y:S05]  /*13e0*/  BRA.U UP1, `(.L_x_17) ;  /* 0x00000011019c7547 */ /* 0x000fea000b800000 */
[----:B------:R-:W1:Y:S01]  /*13f0*/  LDCU UR13, c[0x0][0x38c] ;  /* 0x00007180ff0d77ac */ /* 0x000e620008000800 */
[----:B------:R-:W2:Y:S01]  /*1400*/  LDC R8, c[0x0][0x370] ;  /* 0x0000dc00ff087b82 */ /* 0x000ea20000000800 */
[----:B------:R-:W-:Y:S01]  /*1410*/  PLOP3.LUT P1, PT, PT, PT, UP2, 0x80, 0x8 ;  /* 0x000000000008781c */ /* 0x000fe20003f2f028 */
[----:B------:R-:W-:Y:S01]  /*1420*/  IMAD.MOV.U32 R17, RZ, RZ, 0x1 ;  /* 0x00000001ff117424 */ /* 0x000fe200078e00ff */
[----:B------:R-:W-:Y:S01]  /*1430*/  ISETP.EQ.OR P4, PT, R2, RZ, P5 ;  /* 0x000000ff0200720c */ /* 0x000fe20002f82670 */
[----:B------:R-:W-:Y:S01]  /*1440*/  IMAD.MOV.U32 R16, RZ, RZ, RZ ;  /* 0x000000ffff107224 */ /* 0x000fe200078e00ff */
[----:B------:R-:W-:Y:S02]  /*1450*/  PLOP3.LUT P1, PT, P1, PT, PT, 0x8, 0x80 ;  /* 0x000000000080781c */ /* 0x000fe40000f2e170 */
[----:B------:R-:W-:Y:S01]  /*1460*/  CS2R R12, SRZ ;  /* 0x00000000000c7805 */ /* 0x000fe2000001ff00 */
[----:B------:R-:W-:Y:S01]  /*1470*/  IMAD.MOV.U32 R11, RZ, RZ, 0x1 ;  /* 0x00000001ff0b7424 */ /* 0x000fe200078e00ff */
[----:B------:R-:W4:Y:S01]  /*1480*/  LDC R0, c[0x0][0x374] ;  /* 0x0000dd00ff007b82 */ /* 0x000f220000000800 */
[----:B------:R-:W2:Y:S01]  /*1490*/  LDCU.64 UR22, c[0x0][0x348] ;  /* 0x00006900ff1677ac */ /* 0x000ea20008000a00 */
[----:B------:R-:W-:Y:S01]  /*14a0*/  UMOV UR6, URZ ;  /* 0x000000ff00067c82 */ /* 0x000fe20008000000 */
[----:B-1----:R-:W-:-:S04]  /*14b0*/  UIADD3 UR5, UPT, UPT, UR13, 0x3f, URZ ;  /* 0x0000003f0d057890 */ /* 0x002fc8000fffe0ff */
[----:B------:R-:W-:-:S04]  /*14c0*/  USHF.R.S32.HI UR4, URZ, 0x1f, UR5 ;  /* 0x0000001fff047899 */ /* 0x000fc80008011405 */
[----:B------:R-:W-:-:S04]  /*14d0*/  ULEA.HI UR4, UR4, UR5, URZ, 0x6 ;  /* 0x0000000504047291 */ /* 0x000fc8000f8f30ff */
[----:B------:R-:W-:Y:S02]  /*14e0*/  USHF.R.S32.HI UR15, URZ, 0x6, UR4 ;  /* 0x00000006ff0f7899 */ /* 0x000fe40008011404 */
[----:B------:R-:W-:Y:S02]  /*14f0*/  UIADD3 UR4, UPT, UPT, UR13, -0x1, URZ ;  /* 0xffffffff0d047890 */ /* 0x000fe4000fffe0ff */
[----:B------:R-:W-:Y:S02]  /*1500*/  UISETP.LT.U32.AND UP0, UPT, UR15, 0x6, UPT ;  /* 0x000000060f00788c */ /* 0x000fe4000bf01070 */
[----:B------:R-:W-:Y:S02]  /*1510*/  UISETP.GE.U32.AND UP1, UPT, UR4, -0x7f, UPT ;  /* 0xffffff810400788c */ /* 0x000fe4000bf26070 */
[----:B------:R-:W-:Y:S02]  /*1520*/  USEL UR14, UR15, 0x6, UP0 ;  /* 0x000000060f0e7887 */ /* 0x000fe40008000000 */
[----:B------:R-:W-:-:S02]  /*1530*/  UIADD3 UR13, UPT, UPT, UR13, 0x7e, URZ ;  /* 0x0000007e0d0d7890 */ /* 0x000fc4000fffe0ff */
[----:B------:R-:W-:Y:S02]  /*1540*/  UIADD3 UR5, UPT, UPT, UR14, -0x1, URZ ;  /* 0xffffffff0e057890 */ /* 0x000fe4000fffe0ff */
[----:B------:R-:W-:-:S03]  /*1550*/  UIADD3 UR7, UPT, UPT, UR15, -UR14, URZ ;  /* 0x8000000e0f077290 */ /* 0x000fc6000fffe0ff */
[----:B------:R-:W-:-:S04]  /*1560*/  @UP1 UIADD3 UR5, UPT, UPT, UR14, URZ, URZ ;  /* 0x000000ff0e051290 */ /* 0x000fc8000fffe0ff */
[----:B--2---:R-:W-:-:S12]  /*1570*/  UIADD3 UR5, UPT, UPT, UR5, 0x1, URZ ;  /* 0x0000000105057890 */ /* 0x004fd8000fffe0ff */
.L_x_35:
[----:B------:R-:W-:Y:S01]  /*1580*/  UISETP.NE.AND UP0, UPT, UR37, URZ, UPT ;  /* 0x000000ff2500728c */ /* 0x000fe2000bf05270 */
[----:B------:R-:W1:Y:S08]  /*1590*/  S2UR UR37, SR_CgaCtaId ;  /* 0x00000000002579c3 */ /* 0x000e700000008800 */
[----:B------:R-:W-:Y:S05]  /*15a0*/  BRA.U UP0, `(.L_x_18) ;  /* 0x0000000100347547 */ /* 0x000fea000b800000 */
[----:B------:R-:W2:Y:S01]  /*15b0*/  S2R R2, SR_CgaCtaId ;  /* 0x0000000000027919 */ /* 0x000ea20000008800 */
[----:B------:R-:W-:-:S04]  /*15c0*/  MOV R3, 0x400 ;  /* 0x0000040000037802 */ /* 0x000fc80000000f00 */
[----:B--2---:R-:W-:Y:S02]  /*15d0*/  LEA R2, R2, R3, 0x18 ;  /* 0x0000000302027211 */ /* 0x004fe400078ec0ff */
[----:B------:R-:W-:-:S03]  /*15e0*/  SHF.L.U32 R3, R11, 0x1f, RZ ;  /* 0x0000001f0b037819 */ /* 0x000fc600000006ff */
[----:B------:R-:W-:-:S04]  /*15f0*/  IMAD R2, R12, 0x8, R2 ;  /* 0x000000080c027824 */ /* 0x000fc800078e0202 */
[----:B------:R-:W2:Y:S02]  /*1600*/  SYNCS.PHASECHK.TRANS64.TRYWAIT P0, [R2+URZ+0x120], R3 ;  /* 0x00012003020075a7 */ /* 0x000ea400080011ff */
[----:B--2---:R-:W-:Y:S05]  /*1610*/  @!P0 BRA `(.L_x_19) ;  /* 0x0000007400f48947 */ /* 0x004fea0003800000 */
.L_x_133:
[----:B------:R-:W-:Y:S01]  /*1620*/  VIADD R12, R12, 0x1 ;  /* 0x000000010c0c7836 */ /* 0x000fe20000000000 */
[----:B------:R2:W-:Y:S04]  /*1630*/  SYNCS.ARRIVE.TRANS64.A1T0 RZ, [R2+URZ+0x110], RZ ;  /* 0x000110ff02ff79a7 */ /* 0x0005e800081000ff */
[----:B------:R-:W-:-:S04]  /*1640*/  ISETP.NE.AND P0, PT, R12, 0x2, PT ;  /* 0x000000020c00780c */ /* 0x000fc80003f05270 */
[----:B------:R-:W-:Y:S02]  /*1650*/  SEL R12, R12, RZ, P0 ;  /* 0x000000ff0c0c7207 */ /* 0x000fe40000000000 */
[----:B--2---:R-:W-:-:S04]  /*1660*/  SEL R2, RZ, 0x1, P0 ;  /* 0x00000001ff027807 */ /* 0x004fc80000000000 */
[----:B------:R-:W-:-:S07]  /*1670*/  LOP3.LUT R11, R11, R2, RZ, 0x3c, !PT ;  /* 0x000000020b0b7212 */ /* 0x000fce00078e3cff */
.L_x_18:
[----:B------:R-:W-:Y:S01]  /*1680*/  UMOV UR4, 0x400 ;  /* 0x0000040000047882 */ /* 0x000fe20000000000 */
[----:B------:R-:W-:Y:S01]  /*1690*/  SHF.L.U32 R2, R17, 0x1f, RZ ;  /* 0x0000001f11027819 */ /* 0x000fe200000006ff */
[----:B-1----:R-:W-:Y:S01]  /*16a0*/  ULEA UR4, UR37, UR4, 0x18 ;  /* 0x0000000425047291 */ /* 0x002fe2000f8ec0ff */
[----:B------:R-:W-:Y:S01]  /*16b0*/  R2UR UR35, R15 ;  /* 0x000000000f2372ca */ /* 0x000fe200000e0000 */
[----:B------:R-:W-:Y:S01]  /*16c0*/  UISETP.GE.U32.AND UP0, UPT, UR13, 0x7f, UPT ;  /* 0x0000007f0d00788c */ /* 0x000fe2000bf06070 */
[----:B------:R-:W-:Y:S01]  /*16d0*/  R2UR UR11, R14 ;  /* 0x000000000e0b72ca */ /* 0x000fe200000e0000 */
[----:B------:R-:W-:Y:S01]  /*16e0*/  ULEA UR8, UR6, UR4, 0x3 ;  /* 0x0000000406087291 */ /* 0x000fe2000f8e18ff */
[----:B------:R-:W-:-:S08]  /*16f0*/  UMOV UR24, URZ ;  /* 0x000000ff00187c82 */ /* 0x000fd00008000000 */
[----:B------:R1:W2:Y:S01]  /*1700*/  SYNCS.PHASECHK.TRANS64.TRYWAIT P0, [UR8+0x30], R2 ;  /* 0x00003002ff0075a7 */ /* 0x0002a20008001108 */
[----:B------:R-:W-:Y:S02]  /*1710*/  USHF.L.U32 UR35, UR35, 0x7, URZ ;  /* 0x0000000723237899 */ /* 0x000fe400080006ff */
[----:B------:R-:W-:Y:S01]  /*1720*/  USHF.L.U32 UR11, UR11, 0x7, URZ ;  /* 0x000000070b0b7899 */ /* 0x000fe200080006ff */
[----:B------:R-:W-:Y:S11]  /*1730*/  BRA.U !UP0, `(.L_x_20) ;  /* 0x0000000108a47547 */ /* 0x000ff6000b800000 */
[----:B------:R-:W-:Y:S01]  /*1740*/  UMOV UR16, URZ ;  /* 0x000000ff00107c82 */ /* 0x000fe20008000000 */
[----:B------:R-:W-:-:S05]  /*1750*/  UMOV UR17, UR6 ;  /* 0x0000000600117c82 */ /* 0x000fca0008000000 */
.L_x_25:
[----:B-1----:R-:W-:Y:S01]  /*1760*/  ULEA UR33, UR17, UR4, 0x3 ;  /* 0x0000000411217291 */ /* 0x002fe2000f8e18ff */
[----:B--2---:R-:W-:Y:S01]  /*1770*/  @!P5 MOV R3, 0x8000 ;  /* 0x000080000003d802 */ /* 0x004fe20000000f00 */
[----:B--2---:R-:W-:Y:S10]  /*1780*/  @P0 BRA `(.L_x_21) ;  /* 0x00000000000c0947 */ /* 0x004ff40003800000 */
[----:B------:R-:W-:-:S04]  /*1790*/  SHF.L.U32 R4, R17, 0x1f, RZ ;  /* 0x0000001f11047819 */ /* 0x000fc800000006ff */
[----:B------:R-:W2:Y:S02]  /*17a0*/  SYNCS.PHASECHK.TRANS64.TRYWAIT P0, [UR33+0x30], R4 ;  /* 0x00003004ff0075a7 */ /* 0x000ea40008001121 */
[----:B--2---:R-:W-:Y:S05]  /*17b0*/  @!P0 BRA `(.L_x_22) ;  /* 0x0000007400a08947 */ /* 0x004fea0003800000 */
.L_x_21:
[----:B------:R2:W-:Y:S01]  /*17c0*/  @!P5 SYNCS.ARRIVE.TRANS64 RZ, [UR33], R3 ;  /* 0x00000003ffffd9a7 */ /* 0x0005e20008000021 */
[----:B------:R-:W-:Y:S04]  /*17d0*/  BSSY.RECONVERGENT B0, `(.L_x_23) ;  /* 0x0000003000007945 */ /* 0x000fe80003800200 */
[----:B------:R-:W-:Y:S05]  /*17e0*/  @P4 BRA `(.L_x_24) ;  /* 0x0000000000044947 */ /* 0x000fea0003800000 */
[----:B------:R-:W-:Y:S05]  /*17f0*/  BPT.TRAP 0x1 ;  /* 0x000000040000795c */ /* 0x000fea0000300000 */
.L_x_24:
[----:B------:R-:W-:Y:S05]  /*1800*/  BSYNC.RECONVERGENT B0 ;  /* 0x0000000000007941 */ /* 0x000fea0003800200 */
.L_x_23:
[----:B------:R-:W-:Y:S02]  /*1810*/  UIADD3 UR6, UPT, UPT, UR17, 0x1, URZ ;  /* 0x0000000111067890 */ /* 0x000fe4000fffe0ff */
[----:B------:R-:W-:Y:S02]  /*1820*/  UIADD3 UR26, UP1, UPT, UR22, 0x80, URZ ;  /* 0x00000080161a7890 */ /* 0x000fe4000ff3e0ff */
[----:B------:R-:W-:Y:S02]  /*1830*/  UISETP.NE.AND UP0, UPT, UR6, 0x6, UPT ;  /* 0x000000060600788c */ /* 0x000fe4000bf05270 */
[----:B------:R-:W-:Y:S02]  /*1840*/  USHF.L.U32 UR34, UR16, 0x6, URZ ;  /* 0x0000000610227899 */ /* 0x000fe400080006ff */
[----:B------:R-:W-:Y:S02]  /*1850*/  USEL UR9, URZ, 0x1, UP0 ;  /* 0x00000001ff097887 */ /* 0x000fe40008000000 */
[----:B------:R-:W-:-:S02]  /*1860*/  USEL UR6, UR6, URZ, UP0 ;  /* 0x000000ff06067287 */ /* 0x000fc40008000000 */
[----:B------:R-:W-:Y:S02]  /*1870*/  UIADD3 UR20, UP0, UPT, UR22, 0x180, URZ ;  /* 0x0000018016147890 */ /* 0x000fe4000ff1e0ff */
[----:B------:R-:W-:Y:S01]  /*1880*/  ULEA UR8, UR6, UR4, 0x3 ;  /* 0x0000000406087291 */ /* 0x000fe2000f8e18ff */
[----:B------:R-:W-:Y:S01]  /*1890*/  LOP3.LUT R17, R17, UR9, RZ, 0x3c, !PT ;  /* 0x0000000911117c12 */ /* 0x000fe2000f8e3cff */
[----:B------:R-:W-:Y:S02]  /*18a0*/  UIADD3.X UR27, UPT, UPT, URZ, UR23, URZ, UP1, !UPT ;  /* 0x00000017ff1b7290 */ /* 0x000fe40008ffe4ff */
[----:B------:R-:W-:Y:S01]  /*18b0*/  UIADD3.X UR21, UPT, UPT, URZ, UR23, URZ, UP0, !UPT ;  /* 0x00000017ff157290 */ /* 0x000fe200087fe4ff */
[----:B-1----:R-:W-:Y:S01]  /*18c0*/  SHF.L.U32 R2, R17, 0x1f, RZ ;  /* 0x0000001f11027819 */ /* 0x002fe200000006ff */
[----:B------:R-:W-:Y:S01]  /*18d0*/  UMOV UR18, 0x0 ;  /* 0x0000000000127882 */ /* 0x000fe20000000000 */
[----:B------:R-:W-:Y:S01]  /*18e0*/  UMOV UR19, 0x10000000 ;  /* 0x1000000000137882 */ /* 0x000fe20000000000 */
[----:B------:R-:W-:Y:S01]  /*18f0*/  UMOV UR12, UR36 ;  /* 0x00000024000c7c82 */ /* 0x000fe20008000000 */
[----:B------:R1:W1:Y:S01]  /*1900*/  SYNCS.PHASECHK.TRANS64.TRYWAIT P0, [UR8+0x30], R2 ;  /* 0x00003002ff0075a7 */ /* 0x0002620008001108 */
[----:B------:R-:W-:Y:S01]  /*1910*/  ULEA UR8, UR17, UR4, 0xe ;  /* 0x0000000411087291 */ /* 0x000fe2000f8e70ff */
[----:B------:R-:W-:Y:S01]  /*1920*/  UMOV UR9, UR33 ;  /* 0x0000002100097c82 */ /* 0x000fe20008000000 */
[----:B------:R-:W-:-:S02]  /*1930*/  UMOV UR10, UR34 ;  /* 0x00000022000a7c82 */ /* 0x000fc40008000000 */
[----:B------:R-:W-:Y:S02]  /*1940*/  UIADD3 UR32, UPT, UPT, UR8, 0x8400, URZ ;  /* 0x0000840008207890 */ /* 0x000fe4000fffe0ff */
[----:B------:R-:W-:Y:S02]  /*1950*/  UIADD3 UR8, UPT, UPT, UR8, 0x20400, URZ ;  /* 0x0002040008087890 */ /* 0x000fe4000fffe0ff */
[----:B------:R-:W-:Y:S01]  /*1960*/  UIADD3 UR16, UPT, UPT, UR16, 0x1, URZ ;  /* 0x0000000110107890 */ /* 0x000fe2000fffe0ff */
[----:B------:R-:W-:Y:S01]  /*1970*/  UMOV UR24, UR5 ;  /* 0x0000000500187c82 */ /* 0x000fe20008000000 */
[----:B------:R-:W-:Y:S02]  /*1980*/  UMOV UR17, UR6 ;  /* 0x0000000600117c82 */ /* 0x000fe40008000000 */
[----:B------:R-:W-:Y:S01]  /*1990*/  UISETP.NE.AND UP0, UPT, UR16, UR5, UPT ;  /* 0x000000051000728c */ /* 0x000fe2000bf05270 */
[----:B------:R1:W-:Y:S02]  /*19a0*/  UTMALDG.3D [UR32], [UR26], desc[UR18] ;  /* 0x000012201a0075b4 */ /* 0x0003e40008011000 */
[----:B------:R1:W-:Y:S06]  /*19b0*/  UTMALDG.3D [UR8], [UR20], desc[UR18] ;  /* 0x00001208140075b4 */ /* 0x0003ec0008011000 */
[----:B------:R-:W-:Y:S05]  /*19c0*/  BRA.U UP0, `(.L_x_25) ;  /* 0xfffffffd00647547 */ /* 0x000fea000b83ffff */
.L_x_20:
[----:B-1----:R-:W-:Y:S01]  /*19d0*/  ULEA UR8, UR6, UR4, 0x3 ;  /* 0x0000000406087291 */ /* 0x002fe2000f8e18ff */
[----:B------:R-:W-:Y:S01]  /*19e0*/  SHF.L.U32 R2, R17, 0x1f, RZ ;  /* 0x0000001f11027819 */ /* 0x000fe200000006ff */
[----:B------:R-:W-:Y:S01]  /*19f0*/  @!P1 SYNCS.ARRIVE.TRANS64.A1T0 RZ, [UR4+0xa8], RZ ;  /* 0x0000a8ffffff99a7 */ /* 0x000fe20008100004 */
[----:B------:R-:W-:-:S06]  /*1a00*/  UISETP.GT.AND UP0, UPT, UR15, UR14, UPT ;  /* 0x0000000e0f00728c */ /* 0x000fcc000bf04270 */
[----:B--2---:R1:W2:Y:S03]  /*1a10*/  SYNCS.PHASECHK.TRANS64.TRYWAIT P0, [UR8+0x30], R2 ;  /* 0x00003002ff0075a7 */ /* 0x0042a60008001108 */
[----:B------:R-:W-:Y:S05]  /*1a20*/  BRA.U !UP0, `(.L_x_26) ;  /* 0x0000000108a87547 */ /* 0x000fea000b800000 */
[----:B------:R-:W-:Y:S01]  /*1a30*/  UIADD3 UR21, UPT, UPT, UR7, UR24, URZ ;  /* 0x0000001807157290 */ /* 0x000fe2000fffe0ff */
[----:B------:R-:W-:-:S11]  /*1a40*/  UMOV UR25, UR6 ;  /* 0x0000000600197c82 */ /* 0x000fd60008000000 */
.L_x_31:
[----:B-1----:R-:W-:Y:S01]  /*1a50*/  ULEA UR17, UR25, UR4, 0x3 ;  /* 0x0000000419117291 */ /* 0x002fe2000f8e18ff */
[----:B--2---:R-:W-:Y:S01]  /*1a60*/  @!P5 MOV R3, 0x8000 ;  /* 0x000080000003d802 */ /* 0x004fe20000000f00 */
[----:B--2---:R-:W-:Y:S10]  /*1a70*/  @P0 BRA `(.L_x_27) ;  /* 0x00000000000c0947 */ /* 0x004ff40003800000 */
[----:B------:R-:W-:-:S04]  /*1a80*/  SHF.L.U32 R4, R17, 0x1f, RZ ;  /* 0x0000001f11047819 */ /* 0x000fc800000006ff */
[----:B------:R-:W2:Y:S02]  /*1a90*/  SYNCS.PHASECHK.TRANS64.TRYWAIT P0, [UR17+0x30], R4 ;  /* 0x00003004ff0075a7 */ /* 0x000ea40008001111 */
[----:B--2---:R-:W-:Y:S05]  /*1aa0*/  @!P0 BRA `(.L_x_28) ;  /* 0x0000007000fc8947 */ /* 0x004fea0003800000 */
.L_x_27:
[----:B------:R2:W-:Y:S01]  /*1ab0*/  @!P5 SYNCS.ARRIVE.TRANS64 RZ, [UR17], R3 ;  /* 0x00000003ffffd9a7 */ /* 0x0005e20008000011 */
[----:B------:R-:W-:Y:S04]  /*1ac0*/  BSSY.RECONVERGENT B0, `(.L_x_29) ;  /* 0x0000003000007945 */ /* 0x000fe80003800200 */
[----:B------:R-:W-:Y:S05]  /*1ad0*/  @P4 BRA `(.L_x_30) ;  /* 0x0000000000044947 */ /* 0x000fea0003800000 */
[----:B------:R-:W-:Y:S05]  /*1ae0*/  BPT.TRAP 0x1 ;  /* 0x000000040000795c */ /* 0x000fea0000300000 */
.L_x_30:
[----:B------:R-:W-:Y:S05]  /*1af0*/  BSYNC.RECONVERGENT B0 ;  /* 0x0000000000007941 */ /* 0x000fea0003800200 */
.L_x_29:
        /* <DEDUP_REMOVED lines=20> */
[----:B------:R-:W-:Y:S01]  /*1c40*/  UIADD3 UR8, UPT, UPT, UR8, 0x20400, URZ ;  /* 0x0002040008087890 */ /* 0x000fe2000fffe0ff */
[----:B------:R-:W-:Y:S01]  /*1c50*/  UMOV UR9, UR17 ;  /* 0x0000001100097c82 */ /* 0x000fe20008000000 */
[----:B------:R-:W-:Y:S01]  /*1c60*/  UMOV UR10, UR18 ;  /* 0x00000012000a7c82 */ /* 0x000fe20008000000 */
[----:B------:R-:W-:Y:S01]  /*1c70*/  UIADD3 UR24, UPT, UPT, UR24, 0x1, URZ ;  /* 0x0000000118187890 */ /* 0x000fe2000fffe0ff */
[----:B------:R-:W-:-:S03]  /*1c80*/  UMOV UR25, UR6 ;  /* 0x0000000600197c82 */ /* 0x000fc60008000000 */
[----:B------:R1:W-:Y:S01]  /*1c90*/  UTMALDG.3D [UR16], [UR30], desc[UR26] ;  /* 0x00001a101e0075b4 */ /* 0x0003e20008011000 */
[----:B------:R-:W-:Y:S01]  /*1ca0*/  UISETP.NE.AND UP0, UPT, UR24, UR21, UPT ;  /* 0x000000151800728c */ /* 0x000fe2000bf05270 */
[----:B------:R1:W-:Y:S08]  /*1cb0*/  UTMALDG.3D [UR8], [UR28], desc[UR26] ;  /* 0x00001a081c0075b4 */ /* 0x0003f00008011000 */
[----:B------:R-:W-:Y:S05]  /*1cc0*/  BRA.U UP0, `(.L_x_31) ;  /* 0xfffffffd00607547 */ /* 0x000fea000b83ffff */
.L_x_26:
[C---:B-1----:R-:W-:Y:S01]  /*1cd0*/  LEA R2, R16.reuse, UR4, 0x3 ;  /* 0x0000000410027c11 */ /* 0x042fe2000f8e18ff */
[----:B------:R-:W-:Y:S01]  /*1ce0*/  NOP ;  /* 0x0000000000007918 */ /* 0x000fe20000000000 */
[----:B--2---:R-:W-:Y:S02]  /*1cf0*/  SHF.L.U32 R3, R13, 0x1f, RZ ;  /* 0x0000001f0d037819 */ /* 0x004fe400000006ff */
[----:B------:R-:W-:Y:S02]  /*1d00*/  LEA R4, R16, UR4, 0x4 ;  /* 0x0000000410047c11 */ /* 0x000fe4000f8e20ff */
[----:B------:R-:W1:Y:S02]  /*1d10*/  SYNCS.PHASECHK.TRANS64.TRYWAIT P0, [R2+URZ+0xb0], R3 ;  /* 0x0000b003020075a7 */ /* 0x000e6400080011ff */
[----:B-1----:R-:W-:Y:S05]  /*1d20*/  @!P0 BRA `(.L_x_32) ;  /* 0x0000007000748947 */ /* 0x002fea0003800000 */
.L_x_136:
[----:B------:R-:W2:Y:S01]  /*1d30*/  LDS.128 R4, [R4+0x140] ;  /* 0x0001400004047984 */ /* 0x000ea20000000c00 */
[----:B---3--:R-:W-:Y:S01]  /*1d40*/  ISETP.GE.AND P0, PT, R40, 0x1, PT ;  /* 0x000000012800780c */ /* 0x008fe20003f06270 */
[----:B-1----:R-:W-:Y:S01]  /*1d50*/  VIADD R2, R2, 0xc0 ;  /* 0x000000c002027836 */ /* 0x002fe20000000000 */
[----:B------:R-:W-:Y:S01]  /*1d60*/  @!PT LDS RZ, [RZ] ;  /* 0x00000000fffff984 */ /* 0x000fe20000000800 */
[----:B------:R-:W-:Y:S01]  /*1d70*/  @!PT LDS RZ, [RZ] ;  /* 0x00000000fffff984 */ /* 0x000fe20000000800 */
[----:B------:R-:W-:Y:S01]  /*1d80*/  @!PT LDS RZ, [RZ] ;  /* 0x00000000fffff984 */ /* 0x000fe20000000800 */
[----:B------:R-:W-:Y:S01]  /*1d90*/  @!PT LDS RZ, [RZ] ;  /* 0x00000000fffff984 */ /* 0x000fe20000000800 */
[----:B------:R1:W-:Y:S06]  /*1da0*/  MEMBAR.ALL.CTA ;  /* 0x0000000000007992 */ /* 0x0003ec0000008000 */
[----:B-1----:R-:W1:Y:S01]  /*1db0*/  FENCE.VIEW.ASYNC.S ;  /* 0x00000000000073c6 */ /* 0x002e620000000000 */
[----:B------:R-:W-:-:S04]  /*1dc0*/  PRMT R2, RZ, 0x654, R2 ;  /* 0x00000654ff027816 */ /* 0x000fc80000000002 */
[----:B-1----:R1:W-:Y:S01]  /*1dd0*/  SYNCS.ARRIVE.TRANS64.RED.A1T0 RZ, [R2+URZ], RZ ;  /* 0x000000ff02ff79a7 */ /* 0x0023e200081004ff */
[----:B--2---:R-:W-:-:S13]  /*1de0*/  LOP3.LUT P2, RZ, R6, 0x1, RZ, 0xc0, !PT ;  /* 0x0000000106ff7812 */ /* 0x004fda000784c0ff */
[----:B------:R-:W-:Y:S01]  /*1df0*/  @P2 SHF.R.U32.HI R3, RZ, 0x10, R5 ;  /* 0x00000010ff032819 */ /* 0x000fe20000011605 */
[----:B------:R-:W-:Y:S01]  /*1e00*/  VOTEU.ANY UP0, P2 ;  /* 0x0000000000ff7886 */ /* 0x000fe20001000100 */
[----:B------:R-:W-:Y:S02]  /*1e10*/  @P2 MOV R10, R4 ;  /* 0x00000004000a2202 */ /* 0x000fe40000000f00 */
[----:B------:R-:W-:Y:S02]  /*1e20*/  @P2 R2UR.BROADCAST UR8, R3 ;  /* 0x00000000030822ca */ /* 0x000fe400008e0000 */
[----:B------:R-:W-:-:S11]  /*1e30*/  @P2 LOP3.LUT R9, R5, 0xffff, RZ, 0xc0, !PT ;  /* 0x0000ffff05092812 */ /* 0x000fd600078ec0ff */
[----:B------:R-:W-:Y:S01]  /*1e40*/  @UP0 UMOV UR36, UR8 ;  /* 0x0000000800240c82 */ /* 0x000fe20008000000 */
[----:B-1----:R-:W-:Y:S05]  /*1e50*/  @!P0 BRA `(.L_x_33) ;  /* 0x0000000000b88947 */ /* 0x002fea0003800000 */
[----:B------:R-:W4:Y:S01]  /*1e60*/  LDC.64 R4, c[0x0][0xb18] ;  /* 0x0002c600ff047b82 */ /* 0x000f220000000a00 */
[----:B------:R-:W-:-:S07]  /*1e70*/  ISETP.NE.AND P3, PT, R40, 0x1, PT ;  /* 0x000000012800780c */ /* 0x000fce0003f65270 */
[----:B------:R-:W1:Y:S08]  /*1e80*/  LDC.64 R6, c[0x0][0xb10] ;  /* 0x0002c400ff067b82 */ /* 0x000e700000000a00 */
[----:B------:R-:W2:Y:S08]  /*1e90*/  LDC R14, c[0x0][0xb20] ;  /* 0x0002c800ff0e7b82 */ /* 0x000eb00000000800 */
[----:B------:R-:W3:Y:S01]  /*1ea0*/  LDC R15, c[0x0][0xb0c] ;  /* 0x0002c300ff0f7b82 */ /* 0x000ee20000000800 */
[----:B----4-:R-:W-:Y:S01]  /*1eb0*/  IMAD.HI.U32 R19, R0, R5, RZ ;  /* 0x0000000500137227 */ /* 0x010fe200078e00ff */
[----:B------:R-:W-:-:S03]  /*1ec0*/  ISETP.NE.AND P0, PT, R4, 0x1, PT ;  /* 0x000000010400780c */ /* 0x000fc60003f05270 */
[----:B------:R-:W-:-:S03]  /*1ed0*/  IMAD.HI.U32 R5, R9, R5, RZ ;  /* 0x0000000509057227 */ /* 0x000fc600078e00ff */
[----:B------:R-:W4:Y:S01]  /*1ee0*/  LDC.64 R2, c[0x0][0xb28] ;  /* 0x0002ca00ff027b82 */ /* 0x000f220000000a00 */
[----:B-1----:R-:W-:-:S04]  /*1ef0*/  IMAD.HI.U32 R20, R8, R6, RZ ;  /* 0x0000000608147227 */ /* 0x002fc800078e00ff */
[----:B------:R-:W-:Y:S01]  /*1f00*/  IMAD.HI.U32 R21, R10, R6, RZ ;  /* 0x000000060a157227 */ /* 0x000fe200078e00ff */
[----:B------:R-:W-:Y:S02]  /*1f10*/  SHF.R.U32.HI R20, RZ, R7, R20 ;  /* 0x00000007ff147219 */ /* 0x000fe40000011614 */
[-C--:B--2---:R-:W-:Y:S02]  /*1f20*/  SHF.R.U32.HI R19, RZ, R14.reuse, R19 ;  /* 0x0000000eff137219 */ /* 0x084fe40000011613 */
[----:B------:R-:W-:Y:S02]  /*1f30*/  SHF.R.U32.HI R5, RZ, R14, R5 ;  /* 0x0000000eff057219 */ /* 0x000fe40000011605 */
[----:B------:R-:W-:Y:S02]  /*1f40*/  SEL R19, R0, R19, !P0 ;  /* 0x0000001300137207 */ /* 0x000fe40004000000 */
[----:B------:R-:W-:Y:S02]  /*1f50*/  SHF.R.U32.HI R21, RZ, R7, R21 ;  /* 0x00000007ff157219 */ /* 0x000fe40000011615 */
[----:B---3--:R-:W-:-:S02]  /*1f60*/  ISETP.NE.AND P1, PT, R15, 0x1, PT ;  /* 0x000000010f00780c */ /* 0x008fc40003f25270 */
[----:B------:R-:W-:Y:S02]  /*1f70*/  SEL R5, R9, R5, !P0 ;  /* 0x0000000509057207 */ /* 0x000fe40004000000 */
[----:B------:R-:W-:Y:S02]  /*1f80*/  SEL R20, R8, R20, !P1 ;  /* 0x0000001408147207 */ /* 0x000fe40004800000 */
[----:B------:R-:W-:Y:S01]  /*1f90*/  SEL R21, R10, R21, !P1 ;  /* 0x000000150a157207 */ /* 0x000fe20004800000 */
[----:B----4-:R-:W-:-:S04]  /*1fa0*/  IMAD.HI.U32 R18, R19, R2, RZ ;  /* 0x0000000213127227 */ /* 0x010fc800078e00ff */
        /* <DEDUP_REMOVED lines=10> */
[----:B------:R-:W-:-:S04]  /*2050*/  @!P0 IMAD.HI.U32 R7, R21, R2, RZ ;  /* 0x0000000215078227 */ /* 0x000fc800078e00ff */
[----:B------:R-:W-:Y:S01]  /*2060*/  IMAD.MOV R2, RZ, RZ, -R6 ;  /* 0x000000ffff027224 */ /* 0x000fe200078e0a06 */
[----:B------:R-:W-:Y:S02]  /*2070*/  @!P0 SHF.R.U32.HI R3, RZ, R3, R7 ;  /* 0x00000003ff038219 */ /* 0x000fe40000011607 */
[----:B------:R-:W-:Y:S01]  /*2080*/  IADD3 R7, PT, PT, -R5, RZ, RZ ;  /* 0x000000ff05077210 */ /* 0x000fe20007ffe1ff */
[----:B------:R-:W-:Y:S01]  /*2090*/  IMAD R2, R40, R2, R5 ;  /* 0x0000000228027224 */ /* 0x000fe200078e0205 */
        /* <DEDUP_REMOVED lines=10> */
.L_x_33:
[----:B------:R-:W1:Y:S02]  /*2140*/  LDCU UR8, c[0x0][0xb30] ;  /* 0x00016600ff0877ac */ /* 0x000e640008000800 */
[----:B-1----:R-:W-:-:S09]  /*2150*/  UISETP.NE.AND UP0, UPT, UR8, 0x1, UPT ;  /* 0x000000010800788c */ /* 0x002fd2000bf05270 */
[----:B------:R-:W-:Y:S05]  /*2160*/  BRA.U UP0, `(.L_x_34) ;  /* 0x0000000100407547 */ /* 0x000fea000b800000 */
[----:B------:R-:W1:Y:S08]  /*2170*/  LDC.64 R4, c[0x0][0xb10] ;  /* 0x0002c400ff047b82 */ /* 0x000e700000000a00 */
[----:B------:R-:W2:Y:S08]  /*2180*/  LDC.64 R2, c[0x0][0xb18] ;  /* 0x0002c600ff027b82 */ /* 0x000eb00000000a00 */
[----:B------:R-:W3:Y:S08]  /*2190*/  LDC R6, c[0x0][0xb20] ;  /* 0x0002c800ff067b82 */ /* 0x000ef00000000800 */
[----:B------:R-:W4:Y:S01]  /*21a0*/  LDC R7, c[0x0][0xb0c] ;  /* 0x0002c300ff077b82 */ /* 0x000f220000000800 */
[----:B-1----:R-:W-:-:S05]  /*21b0*/  IMAD.HI.U32 R4, R10, R4, RZ ;  /* 0x000000040a047227 */ /* 0x002fca00078e00ff */
[----:B------:R-:W-:Y:S01]  /*21c0*/  SHF.R.U32.HI R4, RZ, R5, R4 ;  /* 0x00000005ff047219 */ /* 0x000fe20000011604 */
[----:B--2---:R-:W-:Y:S01]  /*21d0*/  IMAD.HI.U32 R3, R9, R3, RZ ;  /* 0x0000000309037227 */ /* 0x004fe200078e00ff */
[----:B------:R-:W-:-:S04]  /*21e0*/  ISETP.NE.AND P0, PT, R2, 0x1, PT ;  /* 0x000000010200780c */ /* 0x000fc80003f05270 */
[----:B---3--:R-:W-:-:S04]  /*21f0*/  SHF.R.U32.HI R3, RZ, R6, R3 ;  /* 0x00000006ff037219 */ /* 0x008fc80000011603 */
[----:B------:R-:W-:Y:S02]  /*2200*/  SEL R3, R9, R3, !P0 ;  /* 0x0000000309037207 */ /* 0x000fe40004000000 */
[----:B----4-:R-:W-:-:S04]  /*2210*/  ISETP.NE.AND P1, PT, R7, 0x1, PT ;  /* 0x000000010700780c */ /* 0x010fc80003f25270 */
[----:B------:R-:W-:-:S05]  /*2220*/  SEL R4, R10, R4, !P1 ;  /* 0x000000040a047207 */ /* 0x000fca0004800000 */
[----:B------:R-:W-:Y:S02]  /*2230*/  IMAD.IADD R5, R3, 0x1, -R4 ;  /* 0x0000000103057824 */ /* 0x000fe400078e0a04 */
[----:B------:R-:W-:Y:S02]  /*2240*/  IMAD.IADD R3, R4, 0x1, -R3 ;  /* 0x0000000104037824 */ /* 0x000fe400078e0a03 */
[----:B------:R-:W-:Y:S02]  /*2250*/  IMAD R10, R5, R7, R10 ;  /* 0x00000007050a7224 */ /* 0x000fe400078e020a */
[----:B------:R-:W-:-:S07]  /*2260*/  IMAD R9, R3, R2, R9 ;  /* 0x0000000203097224 */ /* 0x000fce00078e0209 */
.L_x_34:
[----:B------:R-:W-:Y:S01]  /*2270*/  VIADD R16, R16, 0x1 ;  /* 0x0000000110107836 */ /* 0x000fe20000000000 */
[----:B------:R-:W-:Y:S01]  /*2280*/  PLOP3.LUT P1, PT, PT, PT, PT, 0x80, 0x8 ;  /* 0x000000000008781c */ /* 0x000fe20003f2f070 */
[----:B------:R-:W-:Y:S02]  /*2290*/  IMAD.IADD R15, R10, 0x1, R87 ;  /* 0x000000010a0f7824 */ /* 0x000fe400078e0257 */
[----:B------:R-:W-:Y:S01]  /*22a0*/  IMAD.IADD R14, R9, 0x1, R86 ;  /* 0x00000001090e7824 */ /* 0x000fe200078e0256 */
[----:B------:R-:W-:-:S04]  /*22b0*/  ISETP.NE.AND P0, PT, R16, 0x2, PT ;  /* 0x000000021000780c */ /* 0x000fc80003f05270 */
[----:B------:R-:W-:Y:S02]  /*22c0*/  SEL R2, RZ, 0x1, P0 ;  /* 0x00000001ff027807 */ /* 0x000fe40000000000 */
[----:B------:R-:W-:Y:S02]  /*22d0*/  SEL R16, R16, RZ, P0 ;  /* 0x000000ff10107207 */ /* 0x000fe40000000000 */
[----:B------:R-:W-:Y:S01]  /*22e0*/  LOP3.LUT R13, R13, R2, RZ, 0x3c, !PT ;  /* 0x000000020d0d7212 */ /* 0x000fe200078e3cff */
[----:B------:R-:W-:Y:S06]  /*22f0*/  @P2 BRA `(.L_x_35) ;  /* 0xfffffff000a02947 */ /* 0x000fec000383ffff */
[----:B------:R-:W-:Y:S01]  /*2300*/  UIADD3 UR4, UPT, UPT, UR4, 0x30, URZ ;  /* 0x0000003004047890 */ /* 0x000fe2000fffe0ff */
[----:B------:R-:W-:-:S03]  /*2310*/  SHF.L.U32 R2, R17, 0x1f, RZ ;  /* 0x0000001f11027819 */ /* 0x000fc600000006ff */
[----:B------:R-:W-:-:S09]  /*2320*/  ULEA UR5, UR6, UR4, 0x3 ;  /* 0x0000000406057291 */ /* 0x000fd2000f8e18ff */
[----:B------:R-:W1:Y:S02]  /*2330*/  SYNCS.PHASECHK.TRANS64.TRYWAIT P0, [UR5], R2 ;  /* 0x00000002ff0075a7 */ /* 0x000e640008001105 */
[----:B-1----:R-:W-:Y:S05]  /*2340*/  @!P0 BRA `(.L_x_36) ;  /* 0x0000006c00008947 */ /* 0x002fea0003800000 */
.L_x_138:
[----:B------:R-:W-:-:S04]  /*2350*/  UIADD3 UR6, UPT, UPT, UR6, 0x1, URZ ;  /* 0x0000000106067890 */ /* 0x000fc8000fffe0ff */
[----:B------:R-:W-:-:S04]  /*2360*/  UISETP.NE.AND UP0, UPT, UR6, 0x6, UPT ;  /* 0x000000060600788c */ /* 0x000fc8000bf05270 */
[----:B------:R-:W-:Y:S02]  /*2370*/  USEL UR7, URZ, 0x1, UP0 ;  /* 0x00000001ff077887 */ /* 0x000fe40008000000 */
[----:B------:R-:W-:-:S04]  /*2380*/  USEL UR6, UR6, URZ, UP0 ;  /* 0x000000ff06067287 */ /* 0x000fc80008000000 */
[----:B------:R-:W-:Y:S01]  /*2390*/  ULEA UR5, UR6, UR4, 0x3 ;  /* 0x0000000406057291 */ /* 0x000fe2000f8e18ff */
[----:B-1----:R-:W-:-:S04]  /*23a0*/  LOP3.LUT R2, R17, UR7, RZ, 0x3c, !PT ;  /* 0x0000000711027c12 */ /* 0x002fc8000f8e3cff */
[----:B------:R-:W-:-:S04]  /*23b0*/  SHF.L.U32 R3, R2, 0x1f, RZ ;  /* 0x0000001f02037819 */ /* 0x000fc800000006ff */
[----:B------:R-:W1:Y:S02]  /*23c0*/  SYNCS.PHASECHK.TRANS64.TRYWAIT P0, [UR5], R3 ;  /* 0x00000003ff0075a7 */ /* 0x000e640008001105 */
[----:B-1----:R-:W-:Y:S05]  /*23d0*/  @!P0 BRA `(.L_x_37) ;  /* 0x0000006800f48947 */ /* 0x002fea0003800000 */
.L_x_140:
[----:B------:R-:W-:-:S04]  /*23e0*/  UIADD3 UR6, UPT, UPT, UR6, 0x1, URZ ;  /* 0x0000000106067890 */ /* 0x000fc8000fffe0ff */
[----:B------:R-:W-:-:S04]  /*23f0*/  UISETP.NE.AND UP0, UPT, UR6, 0x6, UPT ;  /* 0x000000060600788c */ /* 0x000fc8000bf05270 */
[----:B------:R-:W-:Y:S02]  /*2400*/  USEL UR7, URZ, 0x1, UP0 ;  /* 0x00000001ff077887 */ /* 0x000fe40008000000 */
[----:B------:R-:W-:-:S04]  /*2410*/  USEL UR6, UR6, URZ, UP0 ;  /* 0x000000ff06067287 */ /* 0x000fc80008000000 */
[----:B------:R-:W-:Y:S01]  /*2420*/  ULEA UR5, UR6, UR4, 0x3 ;  /* 0x0000000406057291 */ /* 0x000fe2000f8e18ff */
[----:B------:R-:W-:-:S04]  /*2430*/  LOP3.LUT R2, R2, UR7, RZ, 0x3c, !PT ;  /* 0x0000000702027c12 */ /* 0x000fc8000f8e3cff */
[----:B-1----:R-:W-:-:S04]  /*2440*/  SHF.L.U32 R3, R2, 0x1f, RZ ;  /* 0x0000001f02037819 */ /* 0x002fc800000006ff */
[----:B------:R-:W1:Y:S02]  /*2450*/  SYNCS.PHASECHK.TRANS64.TRYWAIT P0, [UR5], R3 ;  /* 0x00000003ff0075a7 */ /* 0x000e640008001105 */
[----:B-1----:R-:W-:Y:S05]  /*2460*/  @!P0 BRA `(.L_x_38) ;  /* 0x0000006800e88947 */ /* 0x002fea0003800000 */
.L_x_142:
        /* <DEDUP_REMOVED lines=9> */
.L_x_144:
        /* <DEDUP_REMOVED lines=9> */
.L_x_146:
[----:B------:R-:W-:-:S04]  /*2590*/  UIADD3 UR6, UPT, UPT, UR6, 0x1, URZ ;  /* 0x0000000106067890 */ /* 0x000fc8000fffe0ff */
[----:B------:R-:W-:-:S04]  /*25a0*/  UISETP.NE.AND UP0, UPT, UR6, 0x6, UPT ;  /* 0x000000060600788c */ /* 0x000fc8000bf05270 */
[----:B------:R-:W-:Y:S02]  /*25b0*/  USEL UR5, URZ, 0x1, UP0 ;  /* 0x00000001ff057887 */ /* 0x000fe40008000000 */
[----:B------:R-:W-:-:S04]  /*25c0*/  USEL UR6, UR6, URZ, UP0 ;  /* 0x000000ff06067287 */ /* 0x000fc80008000000 */
[----:B------:R-:W-:Y:S01]  /*25d0*/  ULEA UR6, UR6, UR4, 0x3 ;  /* 0x0000000406067291 */ /* 0x000fe2000f8e18ff */
[----:B------:R-:W-:-:S04]  /*25e0*/  LOP3.LUT R2, R2, UR5, RZ, 0x3c, !PT ;  /* 0x0000000502027c12 */ /* 0x000fc8000f8e3cff */
[----:B------:R-:W-:Y:S01]  /*25f0*/  SHF.L.U32 R2, R2, 0x1f, RZ ;  /* 0x0000001f02027819 */ /* 0x000fe200000006ff */
[----:B-1--4-:R-:W-:-:S07]  /*2600*/  IMAD.U32 R0, RZ, RZ, UR6 ;  /* 0x00000006ff007e24 */ /* 0x012fce000f8e00ff */
.L_x_41:
[----:B-1----:R1:W2:Y:S02]  /*2610*/  SYNCS.PHASECHK.TRANS64.TRYWAIT P0, [R0+URZ], R2 ;  /* 0x00000002000075a7 */ /* 0x0022a400080011ff */
[----:B--2---:R-:W-:Y:S05]  /*2620*/  @!P0 NANOSLEEP.SYNCS 0x989680 ;  /* 0x009896800000895d */ /* 0x004fea0003900000 */
[----:B------:R-:W2:Y:S02]  /*2630*/  @!P0 SYNCS.PHASECHK.TRANS64 P0, [R0+URZ], R2 ;  /* 0x00000002000085a7 */ /* 0x000ea400080010ff */
[----:B--2---:R-:W-:Y:S05]  /*2640*/  @P0 EXIT ;  /* 0x000000000000094d */ /* 0x004fea0003800000 */
[----:B------:R-:W-:Y:S05]  /*2650*/  BRA `(.L_x_41) ;  /* 0xfffffffc00ec7947 */ /* 0x000fea000383ffff */
.L_x_17:
[----:B------:R-:W-:-:S04]  /*2660*/  UISETP.NE.AND UP1, UPT, UR37, URZ, UPT ;  /* 0x000000ff2500728c */ /* 0x000fc8000bf25270 */
[----:B------:R-:W-:-:S09]  /*2670*/  UISETP.NE.OR UP1, UPT, UR8, 0x1, UP1 ;  /* 0x000000010800788c */ /* 0x000fd20008f25670 */
[----:B------:R-:W-:Y:S05]  /*2680*/  BRA.U UP1, `(.L_x_42) ;  /* 0x0000000501487547 */ /* 0x000fea000b800000 */
[----:B------:R-:W-:Y:S01]  /*2690*/  ISETP.NE.AND P2, PT, R2, RZ, PT ;  /* 0x000000ff0200720c */ /* 0x000fe20003f45270 */
[----:B------:R-:W-:Y:S01]  /*26a0*/  IMAD.MOV.U32 R12, RZ, RZ, 0x1 ;  /* 0x00000001ff0c7424 */ /* 0x000fe200078e00ff */
[----:B------:R-:W-:Y:S02]  /*26b0*/  CS2R R10, SRZ ;  /* 0x00000000000a7805 */ /* 0x000fe4000001ff00 */
[----:B------:R-:W-:Y:S01]  /*26c0*/  CS2R R8, SRZ ;  /* 0x0000000000087805 */ /* 0x000fe2000001ff00 */
[----:B------:R-:W-:Y:S01]  /*26d0*/  UMOV UR4, 0x400 ;  /* 0x0000040000047882 */ /* 0x000fe20000000000 */
[----:B------:R-:W-:Y:S01]  /*26e0*/  UMOV UR6, URZ ;  /* 0x000000ff00067c82 */ /* 0x000fe20008000000 */
[----:B------:R-:W-:-:S12]  /*26f0*/  ULEA UR37, UR37, UR4, 0x18 ;  /* 0x0000000425257291 */ /* 0x000fd8000f8ec0ff */
.L_x_46:
[----:B------:R-:W-:Y:S02]  /*2700*/  LEA R0, R8, UR37, 0x3 ;  /* 0x0000002508007c11 */ /* 0x000fe4000f8e18ff */
[----:B------:R-:W-:-:S03]  /*2710*/  SHF.L.U32 R4, R9, 0x1f, RZ ;  /* 0x0000001f09047819 */ /* 0x000fc600000006ff */
[----:B------:R-:W-:Y:S01]  /*2720*/  VIADD R5, R0, 0x120 ;  /* 0x0000012000057836 */ /* 0x000fe20000000000 */
[----:B------:R-:W1:Y:S02]  /*2730*/  SYNCS.PHASECHK.TRANS64.TRYWAIT P0, [R0+URZ+0x110], R4 ;  /* 0x00011004000075a7 */ /* 0x000e6400080011ff */
[----:B-1----:R-:W-:Y:S05]  /*2740*/  @!P0 BRA `(.L_x_43) ;  /* 0x0000006800788947 */ /* 0x002fea0003800000 */
.L_x_147:
[----:B------:R-:W-:Y:S01]  /*2750*/  ULEA UR5, UR6, UR37, 0x3 ;  /* 0x0000002506057291 */ /* 0x000fe2000f8e18ff */
[----:B-1----:R-:W-:Y:S01]  /*2760*/  PRMT R0, RZ, 0x654, R5 ;  /* 0x00000654ff007816 */ /* 0x002fe20000000005 */
[----:B------:R-:W-:Y:S01]  /*2770*/  @!P2 IMAD.MOV.U32 R4, RZ, RZ, 0x10 ;  /* 0x00000010ff04a424 */ /* 0x000fe200078e00ff */
[----:B------:R-:W-:Y:S01]  /*2780*/  SHF.L.U32 R5, R12, 0x1f, RZ ;  /* 0x0000001f0c057819 */ /* 0x000fe200000006ff */
[----:B------:R-:W-:Y:S01]  /*2790*/  UIADD3 UR4, UPT, UPT, UR5, 0xb0, URZ ;  /* 0x000000b005047890 */ /* 0x000fe2000fffe0ff */
[----:B------:R1:W-:Y:S05]  /*27a0*/  SYNCS.ARRIVE.TRANS64.RED.A1T0 RZ, [R0+URZ], RZ ;  /* 0x000000ff00ff79a7 */ /* 0x0003ea00081004ff */
[----:B------:R-:W-:Y:S01]  /*27b0*/  IMAD.U32 R6, RZ, RZ, UR4 ;  /* 0x00000004ff067e24 */ /* 0x000fe2000f8e00ff */
[----:B------:R-:W2:Y:S04]  /*27c0*/  SYNCS.PHASECHK.TRANS64.TRYWAIT P0, [UR5+0xc0], R5 ;  /* 0x0000c005ff0075a7 */ /* 0x000ea80008001105 */
[----:B------:R-:W-:Y:S01]  /*27d0*/  PRMT R6, R2, 0x654, R6 ;  /* 0x0000065402067816 */ /* 0x000fe20000000006 */
[----:B-12---:R-:W-:Y:S06]  /*27e0*/  @!P0 BRA `(.L_x_44) ;  /* 0x0000006800648947 */ /* 0x006fec0003800000 */
.L_x_149:
[----:B------:R-:W-:Y:S01]  /*27f0*/  ULEA UR4, UR6, UR37, 0x4 ;  /* 0x0000002506047291 */ /* 0x000fe2000f8e20ff */
[----:B------:R-:W-:Y:S01]  /*2800*/  SEL R3, R6, R3, !P2 ;  /* 0x0000000306037207 */ /* 0x000fe20005000000 */
[----:B------:R-:W-:Y:S01]  /*2810*/  UIADD3 UR5, UPT, UPT, UR5, 0xb0, URZ ;  /* 0x000000b005057890 */ /* 0x000fe2000fffe0ff */
[----:B-1----:R-:W-:Y:S01]  /*2820*/  LEA R0, R11, UR37, 0x3 ;  /* 0x000000250b007c11 */ /* 0x002fe2000f8e18ff */
[----:B------:R-:W-:Y:S01]  /*2830*/  UIADD3 UR4, UPT, UPT, UR4, 0x140, URZ ;  /* 0x0000014004047890 */ /* 0x000fe2000fffe0ff */
[----:B------:R1:W-:Y:S01]  /*2840*/  @!P2 SYNCS.ARRIVE.TRANS64.RED RZ, [R3+URZ], R4 ;  /* 0x0000000403ffa9a7 */ /* 0x0003e200080004ff */
[----:B------:R-:W-:Y:S01]  /*2850*/  UIADD3 UR6, UPT, UPT, UR6, 0x1, URZ ;  /* 0x0000000106067890 */ /* 0x000fe2000fffe0ff */
[----:B------:R-:W-:-:S03]  /*2860*/  VIADD R8, R8, 0x1 ;  /* 0x0000000108087836 */ /* 0x000fc60000000000 */
[----:B------:R-:W-:Y:S02]  /*2870*/  UISETP.NE.AND UP0, UPT, UR6, 0x2, UPT ;  /* 0x000000020600788c */ /* 0x000fe4000bf05270 */
[----:B------:R-:W-:Y:S01]  /*2880*/  ISETP.NE.AND P0, PT, R8, 0x2, PT ;  /* 0x000000020800780c */ /* 0x000fe20003f05270 */
[----:B------:R-:W-:Y:S06]  /*2890*/  UGETNEXTWORKID.BROADCAST [UR4], [UR5] ;  /* 0x00000000040073ca */ /* 0x000fec0008000100 */
[----:B------:R-:W-:Y:S02]  /*28a0*/  USEL UR4, URZ, 0x1, UP0 ;  /* 0x00000001ff047887 */ /* 0x000fe40008000000 */
[----:B------:R-:W-:-:S04]  /*28b0*/  USEL UR6, UR6, URZ, UP0 ;  /* 0x000000ff06067287 */ /* 0x000fc80008000000 */
[----:B------:R-:W-:Y:S02]  /*28c0*/  LOP3.LUT R12, R12, UR4, RZ, 0x3c, !PT ;  /* 0x000000040c0c7c12 */ /* 0x000fe4000f8e3cff */
[----:B-1----:R-:W-:-:S04]  /*28d0*/  SHF.L.U32 R4, R10, 0x1f, RZ ;  /* 0x0000001f0a047819 */ /* 0x002fc800000006ff */
[----:B------:R-:W1:Y:S02]  /*28e0*/  SYNCS.PHASECHK.TRANS64.TRYWAIT P1, [R0+URZ+0xb0], R4 ;  /* 0x0000b004000075a7 */ /* 0x000e6400080211ff */
[----:B-1----:R-:W-:Y:S05]  /*28f0*/  @!P1 BRA `(.L_x_45) ;  /* 0x0000006800389947 */ /* 0x002fea0003800000 */
.L_x_150:
[C---:B-1----:R-:W-:Y:S01]  /*2900*/  LEA R4, R11.reuse, UR37, 0x4 ;  /* 0x000000250b047c11 */ /* 0x042fe2000f8e20ff */
[----:B------:R-:W-:Y:S01]  /*2910*/  VIADD R0, R0, 0xc0 ;  /* 0x000000c000007836 */ /* 0x000fe20000000000 */
[----:B------:R-:W-:Y:S01]  /*2920*/  SEL R8, R8, RZ, P0 ;  /* 0x000000ff08087207 */ /* 0x000fe20000000000 */
[----:B------:R-:W-:-:S03]  /*2930*/  VIADD R11, R11, 0x1 ;  /* 0x000000010b0b7836 */ /* 0x000fc60000000000 */
[----:B------:R-:W1:Y:S01]  /*2940*/  LDS.128 R4, [R4+0x140] ;  /* 0x0001400004047984 */ /* 0x000e620000000c00 */
[----:B------:R-:W-:Y:S02]  /*2950*/  PRMT R0, RZ, 0x654, R0 ;  /* 0x00000654ff007816 */ /* 0x000fe40000000000 */
[C---:B------:R-:W-:Y:S01]  /*2960*/  ISETP.NE.AND P1, PT, R11.reuse, 0x2, PT ;  /* 0x000000020b00780c */ /* 0x040fe20003f25270 */
[----:B------:R-:W-:Y:S01]  /*2970*/  @!PT LDS RZ, [RZ] ;  /* 0x00000000fffff984 */ /* 0x000fe20000000800 */
[----:B------:R-:W-:Y:S01]  /*2980*/  @!PT LDS RZ, [RZ] ;  /* 0x00000000fffff984 */ /* 0x000fe20000000800 */
[----:B------:R-:W-:Y:S01]  /*2990*/  @!PT LDS RZ, [RZ] ;  /* 0x00000000fffff984 */ /* 0x000fe20000000800 */
[----:B------:R-:W-:Y:S01]  /*29a0*/  @!PT LDS RZ, [RZ] ;  /* 0x00000000fffff984 */ /* 0x000fe20000000800 */
[----:B------:R2:W-:Y:S06]  /*29b0*/  MEMBAR.ALL.CTA ;  /* 0x0000000000007992 */ /* 0x0005ec0000008000 */
[----:B--2---:R-:W2:Y:S01]  /*29c0*/  FENCE.VIEW.ASYNC.S ;  /* 0x00000000000073c6 */ /* 0x004ea20000000000 */
[----:B------:R-:W-:Y:S01]  /*29d0*/  SEL R11, R11, RZ, P1 ;  /* 0x000000ff0b0b7207 */ /* 0x000fe20000800000 */
[----:B--2---:R2:W-:Y:S01]  /*29e0*/  SYNCS.ARRIVE.TRANS64.RED.A1T0 RZ, [R0+URZ], RZ ;  /* 0x000000ff00ff79a7 */ /* 0x0045e200081004ff */
[----:B-1----:R-:W-:-:S02]  /*29f0*/  LOP3.LUT P3, RZ, R6, 0x1, RZ, 0xc0, !PT ;  /* 0x0000000106ff7812 */ /* 0x002fc4000786c0ff */
[----:B------:R-:W-:-:S04]  /*2a00*/  SEL R4, RZ, 0x1, P1 ;  /* 0x00000001ff047807 */ /* 0x000fc80000800000 */
[----:B------:R-:W-:Y:S02]  /*2a10*/  LOP3.LUT R10, R10, R4, RZ, 0x3c, !PT ;  /* 0x000000040a0a7212 */ /* 0x000fe400078e3cff */
[----:B--2---:R-:W-:-:S04]  /*2a20*/  SEL R0, RZ, 0x1, P0 ;  /* 0x00000001ff007807 */ /* 0x004fc80000000000 */
[----:B------:R-:W-:Y:S01]  /*2a30*/  LOP3.LUT R9, R9, R0, RZ, 0x3c, !PT ;  /* 0x0000000009097212 */ /* 0x000fe200078e3cff */
[----:B------:R-:W-:Y:S06]  /*2a40*/  @P3 BRA `(.L_x_46) ;  /* 0xfffffffc002c3947 */ /* 0x000fec000383ffff */
[----:B------:R-:W-:Y:S01]  /*2a50*/  ULEA UR5, UR6, UR37, 0x3 ;  /* 0x0000002506057291 */ /* 0x000fe2000f8e18ff */
[----:B------:R-:W-:-:S08]  /*2a60*/  SHF.L.U32 R2, R12, 0x1f, RZ ;  /* 0x0000001f0c027819 */ /* 0x000fd000000006ff */
[----:B------:R-:W1:Y:S02]  /*2a70*/  SYNCS.PHASECHK.TRANS64 P0, [UR5+0xc0], R2 ;  /* 0x0000c002ff0075a7 */ /* 0x000e640008001005 */
[----:B-1----:R-:W-:Y:S05]  /*2a80*/  @P0 BRA `(.L_x_47) ;  /* 0x0000000000080947 */ /* 0x002fea0003800000 */
[----:B------:R-:W1:Y:S02]  /*2a90*/  SYNCS.PHASECHK.TRANS64.TRYWAIT P0, [UR5+0xc0], R2 ;  /* 0x0000c002ff0075a7 */ /* 0x000e640008001105 */
[----:B-1----:R-:W-:Y:S05]  /*2aa0*/  @!P0 BRA `(.L_x_48) ;  /* 0x0000006400e08947 */ /* 0x002fea0003800000 */
.L_x_47:
[----:B------:R-:W-:-:S04]  /*2ab0*/  UIADD3 UR4, UPT, UPT, UR6, 0x1, URZ ;  /* 0x0000000106047890 */ /* 0x000fc8000fffe0ff */
[----:B------:R-:W-:-:S04]  /*2ac0*/  UISETP.NE.AND UP0, UPT, UR4, 0x2, UPT ;  /* 0x000000020400788c */ /* 0x000fc8000bf05270 */
[----:B------:R-:W-:Y:S02]  /*2ad0*/  USEL UR7, URZ, 0x1, UP0 ;  /* 0x00000001ff077887 */ /* 0x000fe40008000000 */
[----:B------:R-:W-:-:S04]  /*2ae0*/  USEL UR4, UR4, URZ, UP0 ;  /* 0x000000ff04047287 */ /* 0x000fc80008000000 */
[----:B------:R-:W-:Y:S01]  /*2af0*/  ULEA UR4, UR4, UR37, 0x3 ;  /* 0x0000002504047291 */ /* 0x000fe2000f8e18ff */
[----:B-1----:R-:W-:-:S04]  /*2b00*/  LOP3.LUT R2, R12, UR7, RZ, 0x3c, !PT ;  /* 0x000000070c027c12 */ /* 0x002fc8000f8e3cff */
[----:B------:R-:W-:-:S04]  /*2b10*/  SHF.L.U32 R0, R2, 0x1f, RZ ;  /* 0x0000001f02007819 */ /* 0x000fc800000006ff */
[----:B------:R-:W1:Y:S02]  /*2b20*/  SYNCS.PHASECHK.TRANS64 P0, [UR4+0xc0], R0 ;  /* 0x0000c000ff0075a7 */ /* 0x000e640008001004 */
[----:B-1----:R-:W-:Y:S05]  /*2b30*/  @P0 EXIT ;  /* 0x000000000000094d */ /* 0x002fea0003800000 */
[----:B------:R-:W-:Y:S02]  /*2b40*/  SHF.L.U32 R2, R2, 0x1f, RZ ;  /* 0x0000001f02027819 */ /* 0x000fe400000006ff */
[----:B------:R-:W-:-:S07]  /*2b50*/  MOV R0, UR4 ;  /* 0x0000000400007c02 */ /* 0x000fce0008000f00 */
.L_x_49:
[----:B-1----:R1:W2:Y:S02]  /*2b60*/  SYNCS.PHASECHK.TRANS64.TRYWAIT P0, [R0+URZ+0xc0], R2 ;  /* 0x0000c002000075a7 */ /* 0x0022a400080011ff */
[----:B--2---:R-:W-:Y:S05]  /*2b70*/  @!P0 NANOSLEEP.SYNCS 0x989680 ;  /* 0x009896800000895d */ /* 0x004fea0003900000 */
[----:B------:R-:W2:Y:S02]  /*2b80*/  @!P0 SYNCS.PHASECHK.TRANS64 P0, [R0+URZ+0xc0], R2 ;  /* 0x0000c002000085a7 */ /* 0x000ea400080010ff */
[----:B--2---:R-:W-:Y:S05]  /*2b90*/  @P0 EXIT ;  /* 0x000000000000094d */ /* 0x004fea0003800000 */
[----:B------:R-:W-:Y:S05]  /*2ba0*/  BRA `(.L_x_49) ;  /* 0xfffffffc00ec7947 */ /* 0x000fea000383ffff */
.L_x_42:
[----:B------:R-:W-:-:S09]  /*2bb0*/  UISETP.NE.AND UP1, UPT, UR8, URZ, UPT ;  /* 0x000000ff0800728c */ /* 0x000fd2000bf25270 */
[----:B------:R-:W-:Y:S05]  /*2bc0*/  BRA.U UP1, `(.L_x_50) ;  /* 0x0000000d01b47547 */ /* 0x000fea000b800000 */
[----:B------:R-:W-:Y:S01]  /*2bd0*/  UMOV UR4, 0x40 ;  /* 0x0000004000047882 */ /* 0x000fe20000000000 */
[----:B------:R-:W-:Y:S01]  /*2be0*/  NOP ;  /* 0x0000000000007918 */ /* 0x000fe20000000000 */
[----:B------:R-:W-:Y:S01]  /*2bf0*/  ULEA UR4, UR37, UR4, 0x18 ;  /* 0x0000000425047291 */ /* 0x000fe2000f8ec0ff */
[----:B------:R-:W-:Y:S02]  /*2c00*/  UMOV UR5, 0x400 ;  /* 0x0000040000057882 */ /* 0x000fe40000000000 */
[----:B------:R-:W-:-:S06]  /*2c10*/  ULEA UR37, UR37, UR5, 0x18 ;  /* 0x0000000525257291 */ /* 0x000fcc000f8ec0ff */
[----:B------:R-:W1:Y:S02]  /*2c20*/  LDS.U8 R0, [UR4+0x1c] ;  /* 0x00001c04ff007984 */ /* 0x000e640008000000 */
[----:B-1----:R-:W-:-:S13]  /*2c30*/  ISETP.NE.AND P0, PT, R0, RZ, PT ;  /* 0x000000ff0000720c */ /* 0x002fda0003f05270 */
[----:B------:R-:W-:Y:S05]  /*2c40*/  @P0 BRA `(.L_x_51) ;  /* 0x0000000000580947 */ /* 0x000fea0003800000 */
[----:B------:R-:W-:-:S13]  /*2c50*/  ELECT P0, URZ, PT ;  /* 0x0000000000ff782f */ /* 0x000fda0003800000 */
[----:B------:R-:W-:Y:S05]  /*2c60*/  @!P0 BRA `(.L_x_52) ;  /* 0x0000000000608947 */ /* 0x000fea0003800000 */
[----:B------:R-:W-:Y:S01]  /*2c70*/  UMOV UR5, 0x10 ;  /* 0x0000001000057882 */ /* 0x000fe20000000000 */
[----:B------:R-:W-:Y:S01]  /*2c80*/  HFMA2 R0, -RZ, RZ, 0, 5.9604644775390625e-08 ;  /* 0x00000001ff007431 */ /* 0x000fe200000001ff */
[----:B------:R-:W-:-:S03]  /*2c90*/  MOV R2, 0xffff ;  /* 0x0000ffff00027802 */ /* 0x000fc60000000f00 */
[----:B------:R-:W-:Y:S04]  /*2ca0*/  DEPBAR.LE SB1, 0x36 ;  /* 0x00009d800000791a */ /* 0x000fe80000000000 */
[----:B------:R-:W1:Y:S02]  /*2cb0*/  UTCATOMSWS.FIND_AND_SET.ALIGN UP0, UR5, UR5 ;  /* 0x00000005000575e3 */ /* 0x000e640008000800 */
[----:B-1----:R-:W-:Y:S01]  /*2cc0*/  MOV R3, UR5 ;  /* 0x0000000500037c02 */ /* 0x002fe20008000f00 */
[----:B------:R-:W-:Y:S06]  /*2cd0*/  BRA.U UP0, `(.L_x_53) ;  /* 0x0000000100187547 */ /* 0x000fec000b800000 */
.L_x_54:
[----:B------:R-:W-:Y:S05]  /*2ce0*/  NANOSLEEP 0x64 ;  /* 0x000000640000795d */ /* 0x000fea0003800000 */
[----:B------:R-:W-:-:S05]  /*2cf0*/  UMOV UR5, 0x10 ;  /* 0x0000001000057882 */ /* 0x000fca0000000000 */
[----:B------:R-:W-:Y:S04]  /*2d00*/  DEPBAR.LE SB1, 0x36 ;  /* 0x00009d800000791a */ /* 0x000fe80000000000 */
[----:B------:R-:W1:Y:S02]  /*2d10*/  UTCATOMSWS.FIND_AND_SET.ALIGN UP0, UR5, UR5 ;  /* 0x00000005000575e3 */ /* 0x000e640008000800 */
[----:B-1----:R-:W-:Y:S01]  /*2d20*/  MOV R3, UR5 ;  /* 0x0000000500037c02 */ /* 0x002fe20008000f00 */
[----:B------:R-:W-:Y:S05]  /*2d30*/  BRA.U !UP0, `(.L_x_54) ;  /* 0xfffffffd08e87547 */ /* 0x000fea000b83ffff */
.L_x_53:
[-C--:B------:R-:W-:Y:S02]  /*2d40*/  SHF.L.U32 R2, R2, R3.reuse, RZ ;  /* 0x0000000302027219 */ /* 0x080fe400000006ff */
[----:B------:R-:W-:Y:S01]  /*2d50*/  SHF.L.U32 R0, R0, R3, RZ ;  /* 0x0000000300007219 */ /* 0x000fe200000006ff */
[----:B------:R-:W-:Y:S02]  /*2d60*/  IMAD.SHL.U32 R3, R3, 0x20, RZ ;  /* 0x0000002003037824 */ /* 0x000fe400078e00ff */
[----:B------:R1:W-:Y:S04]  /*2d70*/  ATOMS.OR RZ, [UR4+0x14], R2 ;  /* 0x00001402ffff798c */ /* 0x0003e8000b000004 */
[----:B------:R1:W-:Y:S04]  /*2d80*/  ATOMS.OR RZ, [UR4+0x18], R0 ;  /* 0x00001800ffff798c */ /* 0x0003e8000b000004 */
[----:B------:R1:W-:Y:S01]  /*2d90*/  STS [UR37+0x160], R3 ;  /* 0x00016003ff007988 */ /* 0x0003e20008000825 */
[----:B------:R-:W-:Y:S05]  /*2da0*/  BRA `(.L_x_52) ;  /* 0x0000000000107947 */ /* 0x000fea0003800000 */
.L_x_51:
[----:B------:R-:W-:Y:S02]  /*2db0*/  MOV R0, 0xffffffff ;  /* 0xffffffff00007802 */ /* 0x000fe40000000f00 */
[----:B------:R-:W-:-:S03]  /*2dc0*/  MOV R2, 0x2df0 ;  /* 0x00002df000027802 */ /* 0x000fc60000000f00 */
[----:B------:R1:W-:Y:S04]  /*2dd0*/  STS [UR37+0x160], R0 ;  /* 0x00016000ff007988 */ /* 0x0003e80008000825 */
[----:B-1-3-5:R-:W-:Y:S05]  /*2de0*/  CALL.REL.NOINC `($__internal_1_$__cuda_sm10x_tcgen05_guardrail_trap_phase_invalid_during_alloc) ;  /* 0x0000006c00287944 */ /* 0x02afea0003c00000 */
.L_x_52:
[----:B------:R-:W-:Y:S05]  /*2df0*/  WARPSYNC.ALL ;  /* 0x0000000000007948 */ /* 0x000fea0003800000 */
[----:B------:R-:W2:Y:S01]  /*2e00*/  S2UR UR5, SR_CgaCtaId ;  /* 0x00000000000579c3 */ /* 0x000ea20000008800 */
[----:B------:R-:W-:Y:S01]  /*2e10*/  UMOV UR4, 0x400 ;  /* 0x0000040000047882 */ /* 0x000fe20000000000 */
[----:B------:R-:W-:-:S06]  /*2e20*/  NOP ;  /* 0x0000000000007918 */ /* 0x000fcc0000000000 */
[----:B------:R-:W-:Y:S06]  /*2e30*/  BAR.ARV 0x6, 0xa0 ;  /* 0x0182800000007b1d */ /* 0x000fec0000002000 */
[----:B------:R-:W4:Y:S01]  /*2e40*/  LDCU UR7, c[0x0][0x38c] ;  /* 0x00007180ff0777ac */ /* 0x000f220008000800 */
[----:B------:R-:W-:Y:S01]  /*2e50*/  IMAD.MOV.U32 R11, RZ, RZ, 0x1 ;  /* 0x00000001ff0b7424 */ /* 0x000fe200078e00ff */
[----:B------:R-:W-:Y:S01]  /*2e60*/  CS2R R8, SRZ ;  /* 0x0000000000087805 */ /* 0x000fe2000001ff00 */
[----:B------:R-:W-:Y:S01]  /*2e70*/  IMAD.MOV.U32 R10, RZ, RZ, RZ ;  /* 0x000000ffff0a7224 */ /* 0x000fe200078e00ff */
[----:B------:R-:W3:Y:S01]  /*2e80*/  LDCU UR6, c[0x0][0x38c] ;  /* 0x00007180ff0677ac */ /* 0x000ee20008000800 */
[----:B------:R-:W-:Y:S01]  /*2e90*/  UMOV UR15, URZ ;  /* 0x000000ff000f7c82 */ /* 0x000fe20008000000 */
[----:B------:R-:W-:Y:S01]  /*2ea0*/  UMOV UR14, URZ ;  /* 0x000000ff000e7c82 */ /* 0x000fe20008000000 */
[----:B--2---:R-:W-:Y:S01]  /*2eb0*/  ULEA UR5, UR5, UR4, 0x18 ;  /* 0x0000000405057291 */ /* 0x004fe2000f8ec0ff */
[----:B------:R-:W-:Y:S01]  /*2ec0*/  UMOV UR24, 0x0 ;  /* 0x0000000000187882 */ /* 0x000fe20000000000 */
[----:B------:R-:W-:-:S02]  /*2ed0*/  UMOV UR25, 0x8200010 ;  /* 0x0820001000197882 */ /* 0x000fc40000000000 */
[----:B------:R-:W-:Y:S02]  /*2ee0*/  UIADD3 UR10, UPT, UPT, UR5, 0x8400, URZ ;  /* 0x00008400050a7890 */ /* 0x000fe4000fffe0ff */
[----:B------:R-:W-:Y:S02]  /*2ef0*/  UIADD3 UR11, UPT, UPT, UR5, 0x20400, URZ ;  /* 0x00020400050b7890 */ /* 0x000fe4000fffe0ff */
[----:B----4-:R-:W-:Y:S01]  /*2f00*/  UIADD3 UR7, UPT, UPT, UR7, 0x3f, URZ ;  /* 0x0000003f07077890 */ /* 0x010fe2000fffe0ff */
[----:B-1----:R-:W1:Y:S01]  /*2f10*/  LDS R0, [UR5+0x160] ;  /* 0x00016005ff007984 */ /* 0x002e620008000800 */
[----:B------:R-:W-:Y:S02]  /*2f20*/  USHF.R.U32.HI UR10, URZ, 0x4, UR10 ;  /* 0x00000004ff0a7899 */ /* 0x000fe4000801160a */
[----:B------:R-:W-:Y:S02]  /*2f30*/  USHF.R.S32.HI UR4, URZ, 0x1f, UR7 ;  /* 0x0000001fff047899 */ /* 0x000fe40008011407 */
[----:B------:R-:W-:-:S02]  /*2f40*/  USHF.R.U32.HI UR11, URZ, 0x4, UR11 ;  /* 0x00000004ff0b7899 */ /* 0x000fc4000801160b */
[----:B------:R-:W-:Y:S02]  /*2f50*/  ULEA.HI UR4, UR4, UR7, URZ, 0x6 ;  /* 0x0000000704047291 */ /* 0x000fe4000f8f30ff */
[----:B------:R-:W-:Y:S02]  /*2f60*/  ULOP3.LUT UR10, UR10, 0x3fff, URZ, 0xc0, !UPT ;  /* 0x00003fff0a0a7892 */ /* 0x000fe4000f8ec0ff */
[----:B------:R-:W-:Y:S02]  /*2f70*/  USHF.R.S32.HI UR4, URZ, 0x6, UR4 ;  /* 0x00000006ff047899 */ /* 0x000fe40008011404 */
[----:B------:R-:W-:Y:S02]  /*2f80*/  ULOP3.LUT UR11, UR11, 0x3fff, URZ, 0xc0, !UPT ;  /* 0x00003fff0b0b7892 */ /* 0x000fe4000f8ec0ff */
[----:B------:R-:W-:Y:S01]  /*2f90*/  UISETP.LT.AND UP0, UPT, UR4, 0x1, UPT ;  /* 0x000000010400788c */ /* 0x000fe2000bf01270 */
[----:B------:R-:W-:Y:S01]  /*2fa0*/  UMOV UR22, 0x0 ;  /* 0x0000000000167882 */ /* 0x000fe20000000000 */
[----:B------:R-:W-:-:S02]  /*2fb0*/  UMOV UR23, 0x8200010 ;  /* 0x0820001000177882 */ /* 0x000fc40000000000 */
[----:B------:R-:W-:Y:S02]  /*2fc0*/  USEL UR9, UR4, 0x1, !UP0 ;  /* 0x0000000104097887 */ /* 0x000fe4000c000000 */
[----:B------:R-:W-:Y:S02]  /*2fd0*/  ULOP3.LUT UR10, UR10, 0x10000, URZ, 0xfc, !UPT ;  /* 0x000100000a0a7892 */ /* 0x000fe4000f8efcff */
[----:B------:R-:W-:Y:S02]  /*2fe0*/  ULOP3.LUT UR11, UR11, 0x10000, URZ, 0xfc, !UPT ;  /* 0x000100000b0b7892 */ /* 0x000fe4000f8efcff */
[----:B------:R-:W-:Y:S02]  /*2ff0*/  UIADD3 UR9, UPT, UPT, -UR9, URZ, URZ ;  /* 0x000000ff09097290 */ /* 0x000fe4000fffe1ff */
[----:B---3--:R-:W-:Y:S01]  /*3000*/  UISETP.GE.AND UP3, UPT, UR6, 0x1, UPT ;  /* 0x000000010600788c */ /* 0x008fe2000bf66270 */
[----:B------:R-:W-:Y:S01]  /*3010*/  UMOV UR20, 0x0 ;  /* 0x0000000000147882 */ /* 0x000fe20000000000 */
[----:B------:R-:W-:Y:S01]  /*3020*/  UMOV UR21, 0x8200010 ;  /* 0x0820001000157882 */ /* 0x000fe20000000000 */
[----:B------:R-:W-:Y:S01]  /*3030*/  UMOV UR18, 0x0 ;  /* 0x0000000000127882 */ /* 0x000fe20000000000 */
[----:B------:R-:W-:Y:S01]  /*3040*/  UMOV UR19, 0x8200010 ;  /* 0x0820001000137882 */ /* 0x000fe20000000000 */
[----:B-1----:R-:W-:-:S15]  /*3050*/  R2UR UR16, R0 ;  /* 0x00000000001072ca */ /* 0x002fde00000e0000 */
.L_x_61:
[----:B------:R-:W-:Y:S02]  /*3060*/  LEA R0, R10, UR5, 0x3 ;  /* 0x000000050a007c11 */ /* 0x000fe4000f8e18ff */
[----:B------:R-:W-:Y:S02]  /*3070*/  SHF.L.U32 R2, R9, 0x1f, RZ ;  /* 0x0000001f09027819 */ /* 0x000fe400000006ff */
[----:B------:R-:W-:Y:S01]  /*3080*/  PLOP3.LUT P0, PT, PT, PT, UP3, 0x80, 0x8 ;  /* 0x000000000008781c */ /* 0x000fe20003f0f038 */
[----:B------:R-:W-:Y:S01]  /*3090*/  VIADD R3, R0, 0xc0 ;  /* 0x000000c000037836 */ /* 0x000fe20000000000 */
[----:B-1----:R-:W1:Y:S02]  /*30a0*/  SYNCS.PHASECHK.TRANS64.TRYWAIT P1, [R0+URZ+0xb0], R2 ;  /* 0x0000b002000075a7 */ /* 0x002e6400080211ff */
[----:B-1-3--:R-:W-:Y:S09]  /*30b0*/  @!P1 BRA `(.L_x_55) ;  /* 0x0000006000749947 */ /* 0x00aff20003800000 */
.L_x_152:
[----:B------:R-:W-:Y:S01]  /*30c0*/  LEA R4, R10, UR5, 0x4 ;  /* 0x000000050a047c11 */ /* 0x000fe2000f8e20ff */
[----:B------:R-:W-:Y:S01]  /*30d0*/  @UP3 ULEA UR6, UR14, UR5, 0x3 ;  /* 0x000000050e063291 */ /* 0x000fe2000f8e18ff */
[----:B------:R-:W-:Y:S01]  /*30e0*/  PLOP3.LUT P2, PT, PT, PT, PT, 0x80, 0x8 ;  /* 0x000000000008781c */ /* 0x000fe20003f4f070 */
[----:B------:R-:W-:Y:S01]  /*30f0*/  ULEA UR7, UR15, UR5, 0x3 ;  /* 0x000000050f077291 */ /* 0x000fe2000f8e18ff */
[----:B------:R-:W-:Y:S01]  /*3100*/  PRMT R3, RZ, 0x654, R3 ;  /* 0x00000654ff037816 */ /* 0x000fe20000000003 */
[----:B------:R-:W-:Y:S01]  /*3110*/  ULEA UR8, UR15, UR16, 0x7 ;  /* 0x000000100f087291 */ /* 0x000fe2000f8e38ff */
[----:B------:R-:W2:Y:S01]  /*3120*/  LDS.128 R4, [R4+0x140] ;  /* 0x0001400004047984 */ /* 0x000ea20000000c00 */
[----:B-1----:R-:W-:Y:S02]  /*3130*/  @P0 SHF.L.U32 R2, R8, 0x1f, RZ ;  /* 0x0000001f08020819 */ /* 0x002fe400000006ff */
[----:B------:R-:W-:Y:S01]  /*3140*/  SHF.L.U32 R0, R11, 0x1f, RZ ;  /* 0x0000001f0b007819 */ /* 0x000fe200000006ff */
[----:B------:R-:W-:Y:S01]  /*3150*/  @!PT LDS RZ, [RZ] ;  /* 0x00000000fffff984 */ /* 0x000fe20000000800 */
[----:B------:R-:W-:Y:S01]  /*3160*/  @!PT LDS RZ, [RZ] ;  /* 0x00000000fffff984 */ /* 0x000fe20000000800 */
[----:B------:R-:W-:Y:S01]  /*3170*/  @!PT LDS RZ, [RZ] ;  /* 0x00000000fffff984 */ /* 0x000fe20000000800 */
[----:B------:R-:W-:Y:S01]  /*3180*/  @!PT LDS RZ, [RZ] ;  /* 0x00000000fffff984 */ /* 0x000fe20000000800 */
[----:B------:R1:W-:Y:S06]  /*3190*/  MEMBAR.ALL.CTA ;  /* 0x0000000000007992 */ /* 0x0003ec0000008000 */
[----:B-1----:R-:W1:Y:S02]  /*31a0*/  FENCE.VIEW.ASYNC.S ;  /* 0x00000000000073c6 */ /* 0x002e640000000000 */
[----:B-1----:R1:W-:Y:S01]  /*31b0*/  SYNCS.ARRIVE.TRANS64.RED.A1T0 RZ, [R3+URZ], RZ ;  /* 0x000000ff03ff79a7 */ /* 0x0023e200081004ff */
[----:B------:R1:W3:Y:S01]  /*31c0*/  @P0 SYNCS.PHASECHK.TRANS64.TRYWAIT P2, [UR6], R2 ;  /* 0x00000002ff0005a7 */ /* 0x0002e20008041106 */
[----:B--2---:R-:W-:Y:S01]  /*31d0*/  LOP3.LUT P1, RZ, R6, 0x1, RZ, 0xc0, !PT ;  /* 0x0000000106ff7812 */ /* 0x004fe2000782c0ff */
[----:B------:R-:W2:Y:S02]  /*31e0*/  SYNCS.PHASECHK.TRANS64.TRYWAIT P0, [UR7+0xf0], R0 ;  /* 0x0000f000ff0075a7 */ /* 0x000ea40008001107 */
[----:B-123--:R-:W-:Y:S10]  /*31f0*/  @!P0 BRA `(.L_x_56) ;  /* 0x0000006000388947 */ /* 0x00eff40003800000 */
.L_x_154:
[----:B------:R-:W-:Y:S01]  /*3200*/  IADD3 R10, PT, PT, R10, 0x1, RZ ;  /* 0x000000010a0a7810 */ /* 0x000fe20007ffe0ff */
[----:B------:R-:W-:Y:S06]  /*3210*/  BRA.U !UP3, `(.L_x_57) ;  /* 0x000000010bc07547 */ /* 0x000fec000b800000 */
[----:B------:R-:W-:Y:S01]  /*3220*/  UPLOP3.LUT UP4, UPT, UPT, UPT, UPT, 0x40, 0x4 ;  /* 0x000000000004789c */ /* 0x000fe20003f8e870 */
[----:B------:R-:W-:Y:S01]  /*3230*/  UMOV UR13, UR9 ;  /* 0x00000009000d7c82 */ /* 0x000fe20008000000 */
[----:B------:R-:W-:Y:S01]  /*3240*/  UMOV UR12, UR4 ;  /* 0x00000004000c7c82 */ /* 0x000fe20008000000 */
[----:B------:R-:W-:-:S08]  /*3250*/  UMOV UR17, UR14 ;  /* 0x0000000e00117c82 */ /* 0x000fd00008000000 */
.L_x_60:
[----:B------:R-:W-:Y:S02]  /*3260*/  UIADD3 UR13, UPT, UPT, UR13, 0x1, URZ ;  /* 0x000000010d0d7890 */ /* 0x000fe4000fffe0ff */
[----:B--2---:R-:W-:Y:S02]  /*3270*/  ULEA UR6, UR17, UR5, 0x3 ;  /* 0x0000000511067291 */ /* 0x004fe4000f8e18ff */
[----:B------:R-:W-:Y:S01]  /*3280*/  UISETP.NE.AND UP0, UPT, UR13, URZ, UPT ;  /* 0x000000ff0d00728c */ /* 0x000fe2000bf05270 */
[----:B---3--:R-:W-:Y:S10]  /*3290*/  @P2 BRA `(.L_x_58) ;  /* 0x00000000000c2947 */ /* 0x008ff40003800000 */
[----:B-1----:R-:W-:Y:S04]  /*32a0*/  SHF.L.U32 R2, R8, 0x1f, RZ ;  /* 0x0000001f08027819 */ /* 0x002fe800000006ff */
[----:B------:R-:W1:Y:S02]  /*32b0*/  SYNCS.PHASECHK.TRANS64.TRYWAIT P0, [UR6], R2 ;  /* 0x00000002ff0075a7 */ /* 0x000e640008001106 */
[----:B-1----:R-:W-:Y:S05]  /*32c0*/  @!P0 BRA `(.L_x_59) ;  /* 0x00000060001c8947 */ /* 0x002fea0003800000 */
.L_x_58:
[----:B------:R-:W-:Y:S01]  /*32d0*/  UISETP.NE.AND UP1, UPT, UR12, 0x1, UPT ;  /* 0x000000010c00788c */ /* 0x000fe2000bf25270 */
[----:B------:R-:W-:Y:S01]  /*32e0*/  PLOP3.LUT P2, PT, PT, PT, PT, 0x80, 0x8 ;  /* 0x000000000008781c */ /* 0x000fe20003f4f070 */
[----:B------:R-:W-:Y:S02]  /*32f0*/  UIADD3 UR14, UPT, UPT, UR17, 0x1, URZ ;  /* 0x00000001110e7890 */ /* 0x000fe4000fffe0ff */
[----:B------:R-:W-:Y:S02]  /*3300*/  ULEA UR28, UR17, UR11, 0xa ;  /* 0x0000000b111c7291 */ /* 0x000fe4000f8e50ff */
[----:B------:R-:W-:Y:S01]  /*3310*/  UISETP.NE.AND UP2, UPT, UR14, 0x6, UPT ;  /* 0x000000060e00788c */ /* 0x000fe2000bf45270 */
[----:B------:R-:W-:Y:S01]  /*3320*/  PLOP3.LUT P0, PT, PT, PT, UP1, 0x80, 0x8 ;  /* 0x000000000008781c */ /* 0x000fe20003f0f018 */
[----:B------:R-:W-:Y:S02]  /*3330*/  UIADD3 UR40, UPT, UPT, UR28, 0x2, URZ ;  /* 0x000000021c287890 */ /* 0x000fe4000fffe0ff */
[----:B------:R-:W-:Y:S02]  /*3340*/  USEL UR27, URZ, 0x1, UP2 ;  /* 0x00000001ff1b7887 */ /* 0x000fe40009000000 */
[----:B------:R-:W-:Y:S02]  /*3350*/  USEL UR14, UR14, URZ, UP2 ;  /* 0x000000ff0e0e7287 */ /* 0x000fe40009000000 */
[----:B------:R-:W-:Y:S02]  /*3360*/  UIADD3 UR36, UPT, UPT, UR28, 0x4, URZ ;  /* 0x000000041c247890 */ /* 0x000fe4000fffe0ff */
[----:B------:R-:W-:Y:S01]  /*3370*/  @UP1 ULEA UR26, UR14, UR5, 0x3 ;  /* 0x000000050e1a1291 */ /* 0x000fe2000f8e18ff */
[----:B------:R-:W-:Y:S01]  /*3380*/  LOP3.LUT R8, R8, UR27, RZ, 0x3c, !PT ;  /* 0x0000001b08087c12 */ /* 0x000fe2000f8e3cff */
[----:B------:R-:W-:Y:S02]  /*3390*/  UIADD3 UR32, UPT, UPT, UR28, 0x6, URZ ;  /* 0x000000061c207890 */ /* 0x000fe4000fffe0ff */
[----:B------:R-:W-:Y:S01]  /*33a0*/  UIADD3 UR6, UPT, UPT, UR6, 0x30, URZ ;  /* 0x0000003006067890 */ /* 0x000fe2000fffe0ff */
[----:B-1----:R-:W-:Y:S01]  /*33b0*/  @P0 SHF.L.U32 R0, R8, 0x1f, RZ ;  /* 0x0000001f08000819 */ /* 0x002fe200000006ff */
[----:B------:R-:W-:Y:S01]  /*33c0*/  UIADD3 UR12, UPT, UPT, UR12, -0x1, URZ ;  /* 0xffffffff0c0c7890 */ /* 0x000fe2000fffe0ff */
[----:B------:R-:W-:Y:S02]  /*33d0*/  UMOV UR29, 0x40004040 ;  /* 0x40004040001d7882 */ /* 0x000fe40000000000 */
[----:B------:R2:W3:Y:S01]  /*33e0*/  @P0 SYNCS.PHASECHK.TRANS64.TRYWAIT P2, [UR26], R0 ;  /* 0x00000000ff0005a7 */ /* 0x0004e2000804111a */
[----:B------:R-:W-:Y:S01]  /*33f0*/  ULEA UR26, UR17, UR10, 0xa ;  /* 0x0000000a111a7291 */ /* 0x000fe2000f8e50ff */
[----:B------:R-:W-:Y:S01]  /*3400*/  UMOV UR27, 0x40004040 ;  /* 0x40004040001b7882 */ /* 0x000fe20000000000 */
[----:B------:R-:W-:Y:S02]  /*3410*/  UMOV UR41, 0x40004040 ;  /* 0x4000404000297882 */ /* 0x000fe40000000000 */
[----:B------:R-:W-:Y:S02]  /*3420*/  UIADD3 UR38, UPT, UPT, UR26, 0x2, URZ ;  /* 0x000000021a267890 */ /* 0x000fe4000fffe0ff */
[----:B------:R-:W-:Y:S02]  /*3430*/  UIADD3 UR34, UPT, UPT, UR26, 0x4, URZ ;  /* 0x000000041a227890 */ /* 0x000fe4000fffe0ff */
[----:B------:R-:W-:Y:S01]  /*3440*/  UIADD3 UR30, UPT, UPT, UR26, 0x6, URZ ;  /* 0x000000061a1e7890 */ /* 0x000fe2000fffe0ff */
[----:B------:R2:W-:Y:S01]  /*3450*/  UTCHMMA gdesc[UR26], gdesc[UR28], tmem[UR8], tmem[UR24], idesc[UR25], UP4 ;  /* 0x00ff181c1a0075ea */ /* 0x0005e2000a000008 */
[----:B------:R-:W-:Y:S01]  /*3460*/  UPLOP3.LUT UP4, UPT, UPT, UPT, UPT, 0x80, 0x8 ;  /* 0x000000000008789c */ /* 0x000fe20003f8f070 */
[----:B------:R-:W-:Y:S01]  /*3470*/  UMOV UR39, 0x40004040 ;  /* 0x4000404000277882 */ /* 0x000fe20000000000 */
[----:B------:R-:W-:Y:S01]  /*3480*/  UMOV UR37, 0x40004040 ;  /* 0x4000404000257882 */ /* 0x000fe20000000000 */
[----:B------:R2:W-:Y:S01]  /*3490*/  UTCHMMA gdesc[UR38], gdesc[UR40], tmem[UR8], tmem[UR22], idesc[UR23], UPT ;  /* 0x00ff1628260075ea */ /* 0x0005e2000b800008 */
[----:B------:R-:W-:Y:S01]  /*34a0*/  UMOV UR35, 0x40004040 ;  /* 0x4000404000237882 */ /* 0x000fe20000000000 */
[----:B------:R-:W-:Y:S01]  /*34b0*/  UMOV UR33, 0x40004040 ;  /* 0x4000404000217882 */ /* 0x000fe20000000000 */
[----:B------:R-:W-:Y:S01]  /*34c0*/  UMOV UR31, 0x40004040 ;  /* 0x40004040001f7882 */ /* 0x000fe20000000000 */
[----:B------:R2:W-:Y:S01]  /*34d0*/  UTCHMMA gdesc[UR34], gdesc[UR36], tmem[UR8], tmem[UR20], idesc[UR21], UPT ;  /* 0x00ff1424220075ea */ /* 0x0005e2000b800008 */
[----:B------:R2:W-:Y:S01]  /*34e0*/  UTCHMMA gdesc[UR30], gdesc[UR32], tmem[UR8], tmem[UR18], idesc[UR19], UPT ;  /* 0x00ff12201e0075ea */ /* 0x0005e2000b800008 */
[----:B------:R2:W-:Y:S01]  /*34f0*/  UTCBAR [UR6], URZ ;  /* 0x000000ff060073e9 */ /* 0x0005e200080000ff */
[----:B------:R-:W-:Y:S01]  /*3500*/  UMOV UR17, UR14 ;  /* 0x0000000e00117c82 */ /* 0x000fe20008000000 */
[----:B------:R-:W-:Y:S05]  /*3510*/  BRA.U UP0, `(.L_x_60) ;  /* 0xfffffffd00507547 */ /* 0x000fea000b83ffff */
.L_x_57:
[----:B------:R-:W-:Y:S01]  /*3520*/  UIADD3 UR15, UPT, UPT, UR15, 0x1, URZ ;  /* 0x000000010f0f7890 */ /* 0x000fe2000fffe0ff */
[C---:B------:R-:W-:Y:S01]  /*3530*/  ISETP.NE.AND P0, PT, R10.reuse, 0x2, PT ;  /* 0x000000020a00780c */ /* 0x040fe20003f05270 */
[----:B------:R-:W-:Y:S02]  /*3540*/  UIADD3 UR7, UPT, UPT, UR7, 0xd0, URZ ;  /* 0x000000d007077890 */ /* 0x000fe4000fffe0ff */
[----:B------:R-:W-:Y:S01]  /*3550*/  UISETP.NE.AND UP0, UPT, UR15, 0x4, UPT ;  /* 0x000000040f00788c */ /* 0x000fe2000bf05270 */
[----:B-12---:R-:W-:Y:S02]  /*3560*/  SEL R0, RZ, 0x1, P0 ;  /* 0x00000001ff007807 */ /* 0x006fe40000000000 */
[----:B------:R-:W-:Y:S01]  /*3570*/  SEL R10, R10, RZ, P0 ;  /* 0x000000ff0a0a7207 */ /* 0x000fe20000000000 */
[----:B------:R-:W-:Y:S01]  /*3580*/  USEL UR6, URZ, 0x1, UP0 ;  /* 0x00000001ff067887 */ /* 0x000fe20008000000 */
[----:B------:R-:W-:Y:S01]  /*3590*/  LOP3.LUT R9, R9, R0, RZ, 0x3c, !PT ;  /* 0x0000000009097212 */ /* 0x000fe200078e3cff */
[----:B------:R-:W-:Y:S01]  /*35a0*/  USEL UR15, UR15, URZ, UP0 ;  /* 0x000000ff0f0f7287 */ /* 0x000fe20008000000 */
[----:B------:R1:W-:Y:S03]  /*35b0*/  UTCBAR [UR7], URZ ;  /* 0x000000ff070073e9 */ /* 0x0003e600080000ff */
[----:B------:R-:W-:Y:S01]  /*35c0*/  LOP3.LUT R11, R11, UR6, RZ, 0x3c, !PT ;  /* 0x000000060b0b7c12 */ /* 0x000fe2000f8e3cff */
[----:B------:R-:W-:Y:S07]  /*35d0*/  @P1 BRA `(.L_x_61) ;  /* 0xfffffff800a01947 */ /* 0x000fee000383ffff */
[----:B------:R-:W2:Y:S01]  /*35e0*/  S2UR UR4, SR_CgaCtaId ;  /* 0x00000000000479c3 */ /* 0x000ea20000008800 */
[----:B------:R-:W-:Y:S01]  /*35f0*/  ELECT P0, URZ, PT ;  /* 0x0000000000ff782f */ /* 0x000fe20003800000 */
[----:B------:R-:W-:Y:S01]  /*3600*/  IMAD.MOV.U32 R0, RZ, RZ, 0x1 ;  /* 0x00000001ff007424 */ /* 0x000fe200078e00ff */
[----:B------:R-:W-:Y:S01]  /*3610*/  UIADD3 UR5, UPT, UPT, UR5, 0xf0, URZ ;  /* 0x000000f005057890 */ /* 0x000fe2000fffe0ff */
[----:B------:R-:W-:Y:S01]  /*3620*/  SHF.L.U32 R2, R11, 0x1f, RZ ;  /* 0x0000001f0b027819 */ /* 0x000fe200000006ff */
[----:B------:R-:W-:-:S03]  /*3630*/  UMOV UR6, 0x40 ;  /* 0x0000004000067882 */ /* 0x000fc60000000000 */
[----:B------:R-:W-:Y:S01]  /*3640*/  UVIRTCOUNT.DEALLOC.SMPOOL 0x80 ;  /* 0x000000800000784c */ /* 0x000fe20000000000 */
[----:B--2---:R-:W-:Y:S02]  /*3650*/  ULEA UR4, UR4, UR6, 0x18 ;  /* 0x0000000604047291 */ /* 0x004fe4000f8ec0ff */
[----:B------:R-:W-:-:S07]  /*3660*/  ULEA UR6, UR15, UR5, 0x3 ;  /* 0x000000050f067291 */ /* 0x000fce000f8e18ff */
[----:B------:R2:W-:Y:S02]  /*3670*/  @P0 STS.U8 [UR4+0x1c], R0 ;  /* 0x00001c00ff000988 */ /* 0x0005e40008000004 */
[----:B------:R-:W4:Y:S02]  /*3680*/  SYNCS.PHASECHK.TRANS64.TRYWAIT P0, [UR6], R2 ;  /* 0x00000002ff0075a7 */ /* 0x000f240008001106 */
[----:B--2-4-:R-:W-:Y:S05]  /*3690*/  @!P0 BRA `(.L_x_62) ;  /* 0x0000005c00408947 */ /* 0x014fea0003800000 */
.L_x_157:
[----:B-1----:R-:W-:-:S04]  /*36a0*/  UIADD3 UR7, UPT, UPT, UR15, 0x1, URZ ;  /* 0x000000010f077890 */ /* 0x002fc8000fffe0ff */
[----:B------:R-:W-:-:S04]  /*36b0*/  UISETP.NE.AND UP0, UPT, UR7, 0x4, UPT ;  /* 0x000000040700788c */ /* 0x000fc8000bf05270 */
[----:B------:R-:W-:Y:S02]  /*36c0*/  USEL UR8, URZ, 0x1, UP0 ;  /* 0x00000001ff087887 */ /* 0x000fe40008000000 */
[----:B------:R-:W-:-:S04]  /*36d0*/  USEL UR7, UR7, URZ, UP0 ;  /* 0x000000ff07077287 */ /* 0x000fc80008000000 */
[----:B------:R-:W-:Y:S01]  /*36e0*/  ULEA UR6, UR7, UR5, 0x3 ;  /* 0x0000000507067291 */ /* 0x000fe2000f8e18ff */
[----:B--2---:R-:W-:-:S04]  /*36f0*/  LOP3.LUT R2, R11, UR8, RZ, 0x3c, !PT ;  /* 0x000000080b027c12 */ /* 0x004fc8000f8e3cff */
[----:B------:R-:W-:-:S04]  /*3700*/  SHF.L.U32 R3, R2, 0x1f, RZ ;  /* 0x0000001f02037819 */ /* 0x000fc800000006ff */
[----:B------:R-:W1:Y:S02]  /*3710*/  SYNCS.PHASECHK.TRANS64.TRYWAIT P0, [UR6], R3 ;  /* 0x00000003ff0075a7 */ /* 0x000e640008001106 */
[----:B-1----:R-:W-:Y:S05]  /*3720*/  @!P0 BRA `(.L_x_63) ;  /* 0x0000005c00348947 */ /* 0x002fea0003800000 */
.L_x_159:
        /* <DEDUP_REMOVED lines=9> */
.L_x_161:
[----:B------:R-:W-:-:S04]  /*37c0*/  UIADD3 UR7, UPT, UPT, UR7, 0x1, URZ ;  /* 0x0000000107077890 */ /* 0x000fc8000fffe0ff */
[----:B------:R-:W-:-:S04]  /*37d0*/  UISETP.NE.AND UP0, UPT, UR7, 0x4, UPT ;  /* 0x000000040700788c */ /* 0x000fc8000bf05270 */
[----:B------:R-:W-:Y:S02]  /*37e0*/  USEL UR6, URZ, 0x1, UP0 ;  /* 0x00000001ff067887 */ /* 0x000fe40008000000 */
[----:B------:R-:W-:-:S04]  /*37f0*/  USEL UR7, UR7, URZ, UP0 ;  /* 0x000000ff07077287 */ /* 0x000fc80008000000 */
[----:B------:R-:W-:Y:S01]  /*3800*/  ULEA UR7, UR7, UR5, 0x3 ;  /* 0x0000000507077291 */ /* 0x000fe2000f8e18ff */
[----:B------:R-:W-:-:S04]  /*3810*/  LOP3.LUT R2, R2, UR6, RZ, 0x3c, !PT ;  /* 0x0000000602027c12 */ /* 0x000fc8000f8e3cff */
[----:B------:R-:W-:-:S04]  /*3820*/  SHF.L.U32 R2, R2, 0x1f, RZ ;  /* 0x0000001f02027819 */ /* 0x000fc800000006ff */
[----:B------:R-:W2:Y:S02]  /*3830*/  SYNCS.PHASECHK.TRANS64.TRYWAIT P0, [UR7], R2 ;  /* 0x00000002ff0075a7 */ /* 0x000ea40008001107 */
[----:B--2---:R-:W-:Y:S05]  /*3840*/  @!P0 BRA `(.L_x_65) ;  /* 0x0000005c001c8947 */ /* 0x004fea0003800000 */
.L_x_163:
[----:B------:R-:W-:Y:S01]  /*3850*/  NOP ;  /* 0x0000000000007918 */ /* 0x000fe20000000000 */
[----:B-1----:R-:W1:Y:S01]  /*3860*/  LDS R0, [UR4+0x14] ;  /* 0x00001404ff007984 */ /* 0x002e620008000800 */
[----:B------:R-:W-:Y:S01]  /*3870*/  ULOP3.LUT UR6, UR16, 0xffff, URZ, 0xc0, !UPT ;  /* 0x0000ffff10067892 */ /* 0x000fe2000f8ec0ff */
[----:B------:R-:W-:Y:S01]  /*3880*/  UMOV UR8, 0xffff ;  /* 0x0000ffff00087882 */ /* 0x000fe20000000000 */
[----:B------:R-:W-:Y:S02]  /*3890*/  UMOV UR5, 0x1 ;  /* 0x0000000100057882 */ /* 0x000fe40000000000 */
[----:B------:R-:W-:-:S04]  /*38a0*/  USHF.R.U32.HI UR6, URZ, 0x5, UR6 ;  /* 0x00000005ff067899 */ /* 0x000fc80008011606 */
[----:B------:R-:W-:Y:S02]  /*38b0*/  USHF.L.U32 UR8, UR8, UR6, URZ ;  /* 0x0000000608087299 */ /* 0x000fe400080006ff */
[----:B------:R-:W-:-:S04]  /*38c0*/  USHF.L.U32 UR5, UR5, UR6, URZ ;  /* 0x0000000605057299 */ /* 0x000fc800080006ff */
[----:B-1----:R-:W-:-:S04]  /*38d0*/  LOP3.LUT R0, R0, UR8, RZ, 0xc0, !PT ;  /* 0x0000000800007c12 */ /* 0x002fc8000f8ec0ff */
[----:B------:R-:W-:-:S13]  /*38e0*/  ISETP.NE.AND P0, PT, R0, UR8, PT ;  /* 0x0000000800007c0c */ /* 0x000fda000bf05270 */
[----:B------:R-:W-:Y:S05]  /*38f0*/  @P0 BRA `(.L_x_66) ;  /* 0x0000000000580947 */ /* 0x000fea0003800000 */
[----:B------:R-:W1:Y:S02]  /*3900*/  LDS R0, [UR4+0x18] ;  /* 0x00001804ff007984 */ /* 0x000e640008000800 */
[----:B-1----:R-:W-:-:S04]  /*3910*/  LOP3.LUT R0, R0, UR5, RZ, 0xc0, !PT ;  /* 0x0000000500007c12 */ /* 0x002fc8000f8ec0ff */
[----:B------:R-:W-:-:S13]  /*3920*/  ISETP.NE.AND P0, PT, R0, UR5, PT ;  /* 0x0000000500007c0c */ /* 0x000fda000bf05270 */
[----:B------:R-:W-:Y:S05]  /*3930*/  @P0 BRA `(.L_x_67) ;  /* 0x00000000003c0947 */ /* 0x000fea0003800000 */
[----:B------:R-:W1:Y:S01]  /*3940*/  S2R R2, SR_LANEID ;  /* 0x0000000000027919 */ /* 0x000e620000000000 */
[----:B------:R-:W-:Y:S01]  /*3950*/  ULOP3.LUT UR8, URZ, UR8, URZ, 0x33, !UPT ;  /* 0x00000008ff087292 */ /* 0x000fe2000f8e33ff */
[----:B------:R-:W-:Y:S02]  /*3960*/  VOTEU.ANY UR7, UPT, PT ;  /* 0x0000000000077886 */ /* 0x000fe400038e0100 */
[----:B------:R-:W-:-:S03]  /*3970*/  UFLO.U32 UR7, UR7 ;  /* 0x00000007000772bd */ /* 0x000fc600080e0000 */
[----:B------:R-:W-:-:S04]  /*3980*/  IMAD.U32 R0, RZ, RZ, UR8 ;  /* 0x00000008ff007e24 */ /* 0x000fc8000f8e00ff */
[----:B------:R2:W4:Y:S02]  /*3990*/  REDUX UR6, R0 ;  /* 0x00000000000673c4 */ /* 0x0005240000000000 */
[----:B------:R1:W-:Y:S02]  /*39a0*/  UTCATOMSWS.AND URZ, UR8 ;  /* 0x0000000800ff79e3 */ /* 0x0003e40008000000 */
[----:B-1----:R-:W-:Y:S02]  /*39b0*/  ISETP.EQ.U32.AND P0, PT, R2, UR7, PT ;  /* 0x0000000702007c0c */ /* 0x002fe4000bf02070 */
[----:B--2---:R-:W-:Y:S02]  /*39c0*/  LOP3.LUT R0, RZ, UR5, RZ, 0x33, !PT ;  /* 0x00000005ff007c12 */ /* 0x004fe4000f8e33ff */
[----:B----4-:R-:W-:Y:S02]  /*39d0*/  MOV R2, UR6 ;  /* 0x0000000600027c02 */ /* 0x010fe40008000f00 */
[----:B------:R-:W1:Y:S07]  /*39e0*/  REDUX UR5, R0 ;  /* 0x00000000000573c4 */ /* 0x000e6e0000000000 */
[----:B------:R2:W-:Y:S01]  /*39f0*/  @P0 ATOMS.AND RZ, [UR4+0x14], R2 ;  /* 0x00001402ffff098c */ /* 0x0005e2000a800004 */
[----:B-1----:R-:W-:-:S05]  /*3a00*/  IMAD.U32 R0, RZ, RZ, UR5 ;  /* 0x00000005ff007e24 */ /* 0x002fca000f8e00ff */
[----:B------:R2:W-:Y:S01]  /*3a10*/  @P0 ATOMS.AND RZ, [UR4+0x18], R0 ;  /* 0x00001800ffff098c */ /* 0x0005e2000a800004 */
[----:B------:R-:W-:Y:S05]  /*3a20*/  BRA `(.L_x_68) ;  /* 0x0000000000147947 */ /* 0x000fea0003800000 */
.L_x_67:
[----:B------:R-:W-:Y:S02]  /*3a30*/  MOV R2, 0x3a50 ;  /* 0x00003a5000027802 */ /* 0x000fe40000000f00 */
[----:B---3-5:R-:W-:Y:S05]  /*3a40*/  CALL.REL.NOINC `($__internal_0_$__cuda_sm10x_tcgen05_guardrail_trap_col_being_dealloced_not_returned_by_alloc) ;  /* 0x0000006000047944 */ /* 0x028fea0003c00000 */
[----:B------:R-:W-:Y:S05]  /*3a50*/  BRA `(.L_x_68) ;  /* 0x0000000000087947 */ /* 0x000fea0003800000 */
.L_x_66:
[----:B------:R-:W-:Y:S02]  /*3a60*/  MOV R2, 0x3a80 ;  /* 0x00003a8000027802 */ /* 0x000fe40000000f00 */
[----:B---3-5:R-:W-:Y:S05]  /*3a70*/  CALL.REL.NOINC `($__internal_2_$__cuda_sm10x_tcgen05_guardrail_trap_unallocated_columns_being_dealloced) ;  /* 0x0000006000107944 */ /* 0x028fea0003c00000 */
.L_x_68:
[----:B------:R-:W-:Y:S01]  /*3a80*/  NOP ;  /* 0x0000000000007918 */ /* 0x000fe20000000000 */
[----:B------:R-:W-:Y:S05]  /*3a90*/  EXIT ;  /* 0x000000000000794d */ /* 0x000fea0003800000 */
.L_x_50:
[----:B------:R-:W-:-:S09]  /*3aa0*/  UISETP.NE.OR UP2, UPT, UR8, 0x3, !UP2 ;  /* 0x000000030800788c */ /* 0x000fd2000d745670 */
[----:B------:R-:W-:Y:S05]  /*3ab0*/  BRA.U UP2, `(.L_x_69) ;  /* 0x0000001102087547 */ /* 0x000fea000b800000 */
[----:B------:R-:W1:Y:S01]  /*3ac0*/  LDC R0, c[0x0][0xb30] ;  /* 0x0002cc00ff007b82 */ /* 0x000e620000000800 */
[----:B------:R-:W2:Y:S01]  /*3ad0*/  LDCU.64 UR8, c[0x0][0x888] ;  /* 0x00011100ff0877ac */ /* 0x000ea20008000a00 */
[----:B------:R-:W-:Y:S02]  /*3ae0*/  HFMA2 R27, -RZ, RZ, 0, 0 ;  /* 0x00000000ff1b7431 */ /* 0x000fe400000001ff */
[----:B------:R-:W-:Y:S01]  /*3af0*/  IMAD.MOV.U32 R29, RZ, RZ, 0x1 ;  /* 0x00000001ff1d7424 */ /* 0x000fe200078e00ff */
[----:B------:R-:W-:Y:S01]  /*3b00*/  MOV R25, 0x2000 ;  /* 0x0000200000197802 */ /* 0x000fe20000000f00 */
[----:B------:R-:W4:Y:S01]  /*3b10*/  LDCU.64 UR4, c[0x0][0x890] ;  /* 0x00011200ff0477ac */ /* 0x000f220008000a00 */
[----:B------:R-:W-:Y:S01]  /*3b20*/  IMAD.MOV.U32 R28, RZ, RZ, RZ ;  /* 0x000000ffff1c7224 */ /* 0x000fe200078e00ff */
[----:B------:R-:W3:Y:S01]  /*3b30*/  LDC R24, c[0x0][0x370] ;  /* 0x0000dc00ff187b82 */ /* 0x000ee20000000800 */
[----:B------:R-:W-:Y:S01]  /*3b40*/  UMOV UR7, 0x400 ;  /* 0x0000040000077882 */ /* 0x000fe20000000000 */
[----:B------:R-:W-:-:S02]  /*3b50*/  UPLOP3.LUT UP1, UPT, UPT, UPT, UPT, 0x40, 0x4 ;  /* 0x000000000004789c */ /* 0x000fc40003f2e870 */
[----:B------:R-:W-:-:S04]  /*3b60*/  ULEA UR7, UR37, UR7, 0x18 ;  /* 0x0000000725077291 */ /* 0x000fc8000f8ec0ff */
[----:B------:R-:W3:Y:S01]  /*3b70*/  LDC R3, c[0x0][0xb0c] ;  /* 0x0002c300ff037b82 */ /* 0x000ee20000000800 */
[----:B------:R-:W-:Y:S02]  /*3b80*/  UIADD3 UR13, UPT, UPT, UR7, 0x78, URZ ;  /* 0x00000078070d7890 */ /* 0x000fe4000fffe0ff */
[----:B--2---:R-:W-:Y:S02]  /*3b90*/  UISETP.NE.U32.AND UP2, UPT, UR8, URZ, UPT ;  /* 0x000000ff0800728c */ /* 0x004fe4000bf45070 */
[----:B------:R-:W-:Y:S02]  /*3ba0*/  UIADD3 UR33, UPT, UPT, UR7, 0x60, URZ ;  /* 0x0000006007217890 */ /* 0x000fe4000fffe0ff */
[----:B----4-:R-:W-:Y:S01]  /*3bb0*/  UISETP.NE.U32.AND UP3, UPT, UR4, URZ, UPT ;  /* 0x000000ff0400728c */ /* 0x010fe2000bf65070 */
[----:B------:R-:W2:Y:S01]  /*3bc0*/  LDC R18, c[0x0][0xb20] ;  /* 0x0002c800ff127b82 */ /* 0x000ea20000000800 */
[----:B-1----:R-:W-:Y:S01]  /*3bd0*/  ISETP.NE.AND P1, PT, R0, 0x1, PT ;  /* 0x000000010000780c */ /* 0x002fe20003f25270 */
[----:B------:R-:W-:-:S02]  /*3be0*/  UISETP.NE.AND.EX UP2, UPT, UR9, URZ, UPT, UP2 ;  /* 0x000000ff0900728c */ /* 0x000fc4000bf45320 */
[----:B------:R-:W-:Y:S02]  /*3bf0*/  UIADD3 UR25, UPT, UPT, UR7, 0x68, URZ ;  /* 0x0000006807197890 */ /* 0x000fe4000fffe0ff */
[----:B------:R-:W-:Y:S02]  /*3c00*/  UIADD3 UR17, UPT, UPT, UR7, 0x70, URZ ;  /* 0x0000007007117890 */ /* 0x000fe4000fffe0ff */
[----:B------:R-:W1:Y:S01]  /*3c10*/  LDC.64 R30, c[0x0][0x348] ;  /* 0x0000d200ff1e7b82 */ /* 0x000e620000000a00 */
[----:B------:R-:W-:Y:S02]  /*3c20*/  UPRMT UR13, UR37, 0x654, UR13 ;  /* 0x00000654250d7896 */ /* 0x000fe4000800000d */
[----:B------:R-:W-:-:S05]  /*3c30*/  UISETP.NE.AND.EX UP3, UPT, UR5, URZ, UPT, UP3 ;  /* 0x000000ff0500728c */ /* 0x000fca000bf65330 */
[----:B------:R-:W4:Y:S08]  /*3c40*/  LDC.64 R16, c[0x0][0xb10] ;  /* 0x0002c400ff107b82 */ /* 0x000f300000000a00 */
[----:B------:R-:W1:Y:S08]  /*3c50*/  LDC.64 R6, c[0x0][0xb18] ;  /* 0x0002c600ff067b82 */ /* 0x000e700000000a00 */
[----:B------:R-:W1:Y:S08]  /*3c60*/  LDC.64 R4, c[0x0][0xb28] ;  /* 0x0002ca00ff047b82 */ /* 0x000e700000000a00 */
[----:B--23--:R-:W1:Y:S02]  /*3c70*/  LDC R19, c[0x0][0x374] ;  /* 0x0000dd00ff137b82 */ /* 0x00ce640000000800 */
.L_x_80:
[C---:B------:R-:W-:Y:S02]  /*3c80*/  LEA R0, R28.reuse, UR7, 0x3 ;  /* 0x000000071c007c11 */ /* 0x040fe4000f8e18ff */
[----:B------:R-:W-:Y:S02]  /*3c90*/  SHF.L.U32 R2, R27, 0x1f, RZ ;  /* 0x0000001f1b027819 */ /* 0x000fe400000006ff */
[----:B------:R-:W-:Y:S02]  /*3ca0*/  LEA R20, R28, UR7, 0x4 ;  /* 0x000000071c147c11 */ /* 0x000fe4000f8e20ff */
[----:B--2---:R-:W2:Y:S02]  /*3cb0*/  SYNCS.PHASECHK.TRANS64.TRYWAIT P0, [R0+URZ+0xb0], R2 ;  /* 0x0000b002000075a7 */ /* 0x004ea400080011ff */
[----:B--2---:R-:W-:Y:S05]  /*3cc0*/  @!P0 BRA `(.L_x_70) ;  /* 0x0000005800148947 */ /* 0x004fea0003800000 */
.L_x_164:
[----:B------:R-:W-:Y:S01]  /*3cd0*/  ISETP.GE.AND P0, PT, R40, 0x1, PT ;  /* 0x000000012800780c */ /* 0x000fe20003f06270 */
[----:B------:R-:W3:Y:S01]  /*3ce0*/  LDS.128 R20, [R20+0x140] ;  /* 0x0001400014147984 */ /* 0x000ee20000000c00 */
[----:B--2---:R-:W-:Y:S01]  /*3cf0*/  VIADD R0, R0, 0xc0 ;  /* 0x000000c000007836 */ /* 0x004fe20000000000 */
[----:B------:R-:W-:Y:S01]  /*3d00*/  @!PT LDS RZ, [RZ] ;  /* 0x00000000fffff984 */ /* 0x000fe20000000800 */
[----:B------:R-:W-:Y:S01]  /*3d10*/  @!PT LDS RZ, [RZ] ;  /* 0x00000000fffff984 */ /* 0x000fe20000000800 */
[----:B------:R-:W-:Y:S01]  /*3d20*/  @!PT LDS RZ, [RZ] ;  /* 0x00000000fffff984 */ /* 0x000fe20000000800 */
[----:B------:R-:W-:Y:S01]  /*3d30*/  @!PT LDS RZ, [RZ] ;  /* 0x00000000fffff984 */ /* 0x000fe20000000800 */
[----:B------:R2:W-:Y:S06]  /*3d40*/  MEMBAR.ALL.CTA ;  /* 0x0000000000007992 */ /* 0x0005ec0000008000 */
[----:B--2---:R-:W2:Y:S01]  /*3d50*/  FENCE.VIEW.ASYNC.S ;  /* 0x00000000000073c6 */ /* 0x004ea20000000000 */
[----:B------:R-:W-:Y:S04]  /*3d60*/  PRMT R0, RZ, 0x654, R0 ;  /* 0x00000654ff007816 */ /* 0x000fe80000000000 */
[----:B--2---:R2:W-:Y:S01]  /*3d70*/  SYNCS.ARRIVE.TRANS64.RED.A1T0 RZ, [R0+URZ], RZ ;  /* 0x000000ff00ff79a7 */ /* 0x0045e200081004ff */
[----:B---3--:R-:W-:Y:S11]  /*3d80*/  LOP3.LUT P3, RZ, R22, 0x1, RZ, 0xc0, !PT ;  /* 0x0000000116ff7812 */ /* 0x008ff6000786c0ff */
[----:B------:R-:W-:Y:S02]  /*3d90*/  @!UPT UIADD3 URZ, UPT, UPT, URZ, URZ, URZ ;  /* 0x000000fffffff290 */ /* 0x000fe4000fffe0ff */
[----:B------:R-:W-:Y:S02]  /*3da0*/  @P3 MOV R11, R20 ;  /* 0x00000014000b3202 */ /* 0x000fe40000000f00 */
[----:B------:R-:W-:Y:S01]  /*3db0*/  @P3 LOP3.LUT R10, R21, 0xffff, RZ, 0xc0, !PT ;  /* 0x0000ffff150a3812 */ /* 0x000fe200078ec0ff */
[----:B--2---:R-:W-:Y:S06]  /*3dc0*/  @!P0 BRA `(.L_x_71) ;  /* 0x0000000000a48947 */ /* 0x004fec0003800000 */
[-C--:B-1----:R-:W-:Y:S01]  /*3dd0*/  IMAD.HI.U32 R0, R19, R7.reuse, RZ ;  /* 0x0000000713007227 */ /* 0x082fe200078e00ff */
[----:B------:R-:W-:Y:S02]  /*3de0*/  ISETP.NE.AND P0, PT, R6, 0x1, PT ;  /* 0x000000010600780c */ /* 0x000fe40003f05270 */
[----:B------:R-:W-:Y:S01]  /*3df0*/  ISETP.NE.AND P2, PT, R40, 0x1, PT ;  /* 0x000000012800780c */ /* 0x000fe20003f45270 */
[----:B----4-:R-:W-:Y:S01]  /*3e00*/  IMAD.HI.U32 R9, R24, R16, RZ ;  /* 0x0000001018097227 */ /* 0x010fe200078e00ff */
[----:B------:R-:W-:Y:S02]  /*3e10*/  SHF.R.U32.HI R0, RZ, R18, R0 ;  /* 0x00000012ff007219 */ /* 0x000fe40000011600 */
[----:B------:R-:W-:Y:S01]  /*3e20*/  ISETP.NE.AND P4, PT, R3, 0x1, PT ;  /* 0x000000010300780c */ /* 0x000fe20003f85270 */
[----:B------:R-:W-:Y:S01]  /*3e30*/  IMAD.HI.U32 R13, R10, R7, RZ ;  /* 0x000000070a0d7227 */ /* 0x000fe200078e00ff */
[----:B------:R-:W-:Y:S02]  /*3e40*/  SHF.R.U32.HI R9, RZ, R17, R9 ;  /* 0x00000011ff097219 */ /* 0x000fe40000011609 */
[----:B------:R-:W-:Y:S01]  /*3e50*/  SEL R0, R19, R0, !P0 ;  /* 0x0000000013007207 */ /* 0x000fe20004000000 */
[----:B------:R-:W-:Y:S01]  /*3e60*/  IMAD.HI.U32 R12, R11, R16, RZ ;  /* 0x000000100b0c7227 */ /* 0x000fe200078e00ff */
[----:B------:R-:W-:Y:S03]  /*3e70*/  SEL R9, R24, R9, !P4 ;  /* 0x0000000918097207 */ /* 0x000fe60006000000 */
[-C--:B------:R-:W-:Y:S01]  /*3e80*/  IMAD.HI.U32 R8, R0, R4.reuse, RZ ;  /* 0x0000000400087227 */ /* 0x080fe200078e00ff */
[----:B------:R-:W-:Y:S03]  /*3e90*/  SHF.R.U32.HI R12, RZ, R17, R12 ;  /* 0x00000011ff0c7219 */ /* 0x000fe6000001160c */
[----:B------:R-:W-:Y:S01]  /*3ea0*/  IMAD.HI.U32 R2, R9, R4, RZ ;  /* 0x0000000409027227 */ /* 0x000fe200078e00ff */
[-C--:B------:R-:W-:Y:S02]  /*3eb0*/  @P2 SHF.R.U32.HI R0, RZ, R5.reuse, R8 ;  /* 0x00000005ff002219 */ /* 0x080fe40000011608 */
[----:B------:R-:W-:Y:S02]  /*3ec0*/  SHF.R.U32.HI R8, RZ, R18, R13 ;  /* 0x00000012ff087219 */ /* 0x000fe4000001160d */
[----:B------:R-:W-:Y:S01]  /*3ed0*/  @P2 SHF.R.U32.HI R9, RZ, R5, R2 ;  /* 0x00000005ff092219 */ /* 0x000fe20000011602 */
[----:B------:R-:W-:Y:S01]  /*3ee0*/  IMAD R0, R40, R0, RZ ;  /* 0x0000000028007224 */ /* 0x000fe200078e02ff */
[----:B------:R-:W-:Y:S02]  /*3ef0*/  SEL R8, R10, R8, !P0 ;  /* 0x000000080a087207 */ /* 0x000fe40004000000 */
[----:B------:R-:W-:Y:S01]  /*3f00*/  SEL R2, R11, R12, !P4 ;  /* 0x0000000c0b027207 */ /* 0x000fe20006000000 */
[----:B------:R-:W-:Y:S01]  /*3f10*/  IMAD R12, R40, R9, RZ ;  /* 0x00000009280c7224 */ /* 0x000fe200078e02ff */
[C---:B------:R-:W-:Y:S01]  /*3f20*/  ISETP.GE.AND P0, PT, R8.reuse, R0, PT ;  /* 0x000000000800720c */ /* 0x040fe20003f06270 */
[----:B------:R-:W-:Y:S03]  /*3f30*/  IMAD.HI.U32 R0, R8, R4, RZ ;  /* 0x0000000408007227 */ /* 0x000fe600078e00ff */
[----:B------:R-:W-:Y:S02]  /*3f40*/  ISETP.GE.OR P0, PT, R2, R12, P0 ;  /* 0x0000000c0200720c */ /* 0x000fe40000706670 */
[-C--:B------:R-:W-:Y:S04]  /*3f50*/  SHF.R.U32.HI R0, RZ, R5.reuse, R0 ;  /* 0x00000005ff007219 */ /* 0x080fe80000011600 */
[----:B------:R-:W-:Y:S05]  /*3f60*/  SEL R13, R8, R0, !P2 ;  /* 0x00000000080d7207 */ /* 0x000fea0005000000 */
[----:B------:R-:W-:Y:S02]  /*3f70*/  IMAD.MOV R12, RZ, RZ, -R13 ;  /* 0x000000ffff0c7224 */ /* 0x000fe400078e0a0d */
[----:B------:R-:W-:Y:S04]  /*3f80*/  @!P0 IMAD.HI.U32 R0, R2, R4, RZ ;  /* 0x0000000402008227 */ /* 0x000fe800078e00ff */
[----:B------:R-:W-:Y:S01]  /*3f90*/  IMAD R12, R40, R12, R8 ;  /* 0x0000000c280c7224 */ /* 0x000fe200078e0208 */
[----:B------:R-:W-:Y:S04]  /*3fa0*/  @!P0 SHF.R.U32.HI R0, RZ, R5, R0 ;  /* 0x00000005ff008219 */ /* 0x000fe80000011600 */
[----:B------:R-:W-:Y:S04]  /*3fb0*/  @!P0 SEL R0, R2, R0, !P2 ;  /* 0x0000000002008207 */ /* 0x000fe80005000000 */
[----:B------:R-:W-:Y:S01]  /*3fc0*/  @!P0 IADD3 R13, PT, PT, R13, -R0, RZ ;  /* 0x800000000d0d8210 */ /* 0x000fe20007ffe0ff */
[----:B------:R-:W-:Y:S01]  /*3fd0*/  @!P0 IMAD R0, R9, R12, R0 ;  /* 0x0000000c09008224 */ /* 0x000fe200078e0200 */
[----:B------:R-:W-:Y:S01]  /*3fe0*/  IADD3 R9, PT, PT, -R8, RZ, RZ ;  /* 0x000000ff08097210 */ /* 0x000fe20007ffe1ff */
[--C-:B------:R-:W-:Y:S02]  /*3ff0*/  IMAD.MOV R12, RZ, RZ, -R2.reuse ;  /* 0x000000ffff0c7224 */ /* 0x100fe400078e0a02 */
[----:B------:R-:W-:Y:S02]  /*4000*/  @!P0 IMAD R8, R13, R40, R2 ;  /* 0x000000280d088224 */ /* 0x000fe400078e0202 */
[----:B------:R-:W-:Y:S02]  /*4010*/  @!P0 IMAD.MOV.U32 R2, RZ, RZ, R0 ;  /* 0x000000ffff028224 */ /* 0x000fe400078e0000 */
[----:B------:R-:W-:Y:S02]  /*4020*/  IMAD R11, R3, R12, R11 ;  /* 0x0000000c030b7224 */ /* 0x000fe400078e020b */
[----:B------:R-:W-:Y:S02]  /*4030*/  IMAD R10, R6, R9, R10 ;  /* 0x00000009060a7224 */ /* 0x000fe400078e020a */
[----:B------:R-:W-:Y:S02]  /*4040*/  IMAD R11, R2, R3, R11 ;  /* 0x00000003020b7224 */ /* 0x000fe400078e020b */
[----:B------:R-:W-:Y:S02]  /*4050*/  IMAD R10, R8, R6, R10 ;  /* 0x00000006080a7224 */ /* 0x000fe400078e020a */
.L_x_71:
[----:B------:R-:W-:Y:S05]  /*4060*/  BRA.U UP1, `(.L_x_72) ;  /* 0x0000000101107547 */ /* 0x000fea000b800000 */
[----:B------:R-:W-:Y:S04]  /*4070*/  MOV R2, UR6 ;  /* 0x0000000600027c02 */ /* 0x000fe80008000f00 */
[----:B------:R-:W-:Y:S04]  /*4080*/  SHF.L.U32 R2, R2, 0x1f, RZ ;  /* 0x0000001f02027819 */ /* 0x000fe800000006ff */
[----:B------:R-:W2:Y:S02]  /*4090*/  SYNCS.PHASECHK.TRANS64.TRYWAIT P0, [UR7+0xa8], R2 ;  /* 0x0000a802ff0075a7 */ /* 0x000ea40008001107 */
[----:B--2---:R-:W-:Y:S05]  /*40a0*/  @!P0 BRA `(.L_x_73) ;  /* 0x0000005400308947 */ /* 0x004fea0003800000 */
.L_x_72:
[----:B------:R-:W-:Y:S02]  /*40b0*/  R2UR UR35, R15 ;  /* 0x000000000f2372ca */ /* 0x000fe400000e0000 */
[----:B------:R-:W-:Y:S02]  /*40c0*/  R2UR UR34, R14 ;  /* 0x000000000e2272ca */ /* 0x000fe400000e0000 */
[----:B------:R-:W-:Y:S02]  /*40d0*/  ISETP.NE.U32.AND P2, PT, RZ, UR4, PT ;  /* 0x00000004ff007c0c */ /* 0x000fe4000bf45070 */
[----:B------:R-:W-:Y:S02]  /*40e0*/  SHF.L.U32 R14, R29, 0x1f, RZ ;  /* 0x0000001f1d0e7819 */ /* 0x000fe400000006ff */
[----:B------:R-:W-:Y:S05]  /*40f0*/  ISETP.NE.AND.EX P2, PT, RZ, UR5, PT, P2 ;  /* 0x00000005ff007c0c */ /* 0x000fea000bf45320 */
[----:B------:R-:W-:Y:S02]  /*4100*/  USHF.L.U32 UR35, UR35, 0x7, URZ ;  /* 0x0000000723237899 */ /* 0x000fe400080006ff */
[----:B------:R-:W-:Y:S01]  /*4110*/  USHF.L.U32 UR34, UR34, 0x7, URZ ;  /* 0x0000000722227899 */ /* 0x000fe200080006ff */
[----:B------:R-:W-:Y:S11]  /*4120*/  BRA.U !UP3, `(.L_x_74) ;  /* 0x000000010b347547 */ /* 0x000ff6000b800000 */
[----:B------:R-:W-:Y:S01]  /*4130*/  UPLOP3.LUT UP0, UPT, UPT, UPT, UP2, 0x80, 0x8 ;  /* 0x000000000008789c */ /* 0x000fe20003f0f020 */
[----:B--2---:R-:W-:Y:S02]  /*4140*/  HFMA2 R0, -RZ, RZ, 0, 5.9604644775390625e-08 ;  /* 0x00000001ff007431 */ /* 0x004fe400000001ff */
[----:B------:R-:W-:Y:S03]  /*4150*/  IMAD.MOV.U32 R88, RZ, RZ, 0x1 ;  /* 0x00000001ff587424 */ /* 0x000fe600078e00ff */
[----:B------:R-:W-:Y:S05]  /*4160*/  PLOP3.LUT P0, PT, PT, PT, UP0, 0x80, 0x8 ;  /* 0x000000000008781c */ /* 0x000fea0003f0f008 */
[----:B------:R-:W2:Y:S01]  /*4170*/  @UP0 LDCU.64 UR10, c[0x0][0x888] ;  /* 0x00011100ff0a07ac */ /* 0x000ea20008000a00 */
[----:B------:R-:W-:Y:S07]  /*4180*/  @UP0 UIMAD UR8, UR36, UR4, URZ ;  /* 0x00000004240802a4 */ /* 0x000fee000f8e02ff */
[----:B------:R-:W-:Y:S01]  /*4190*/  @!P0 PRMT R88, R0, 0x7610, R88 ;  /* 0x0000761000588816 */ /* 0x000fe20000000058 */
[----:B--2---:R-:W-:Y:S03]  /*41a0*/  @UP0 UIMAD.WIDE UR10, UR8, 0x4, UR10 ;  /* 0x00000004080a08a5 */ /* 0x004fe6000f8e020a */
[----:B------:R-:W2:Y:S03]  /*41b0*/  @!UP0 LDCU UR8, c[0x0][0x880] ;  /* 0x00011000ff0887ac */ /* 0x000ea60008000800 */
[----:B------:R-:W-:Y:S01]  /*41c0*/  IMAD.U32 R8, RZ, RZ, UR10 ;  /* 0x0000000aff087e24 */ /* 0x000fe2000f8e00ff */
[----:B------:R-:W-:Y:S05]  /*41d0*/  MOV R9, UR11 ;  /* 0x0000000b00097c02 */ /* 0x000fea0008000f00 */
[----:B-----5:R3:W5:Y:S02]  /*41e0*/  @P0 LDG.E R49, desc[UR46][R8.64] ;  /* 0x0000002e08310981 */ /* 0x020764000c1e1900 */
[----:B--23--:R-:W-:Y:S07]  /*41f0*/  @!P0 IMAD.U32 R49, RZ, RZ, UR8 ;  /* 0x00000008ff318e24 */ /* 0x00cfee000f8e00ff */
.L_x_74:
[----:B-----5:R-:W-:Y:S01]  /*4200*/  @!P2 FSETP.EQ.AND P0, PT, R49, RZ, PT ;  /* 0x000000ff3100a20b */ /* 0x020fe20003f02000 */
[----:B------:R-:W-:Y:S01]  /*4210*/  @!UPT UIADD3 URZ, UPT, UPT, URZ, URZ, URZ ;  /* 0x000000fffffff290 */ /* 0x000fe2000fffe0ff */
[----:B------:R-:W-:Y:S11]  /*4220*/  @!P2 BRA `(.L_x_75) ;  /* 0x000000000014a947 */ /* 0x000ff60003800000 */
[----:B------:R-:W-:Y:S02]  /*4230*/  LOP3.LUT P2, RZ, R88, 0xff, RZ, 0xc0, !PT ;  /* 0x000000ff58ff7812 */ /* 0x000fe4000784c0ff */
[----:B------:R-:W-:Y:S04]  /*4240*/  PLOP3.LUT P0, PT, PT, PT, UP0, 0x80, 0x8 ;  /* 0x000000000008781c */ /* 0x000fe80003f0f008 */
[----:B------:R-:W-:Y:S07]  /*4250*/  PLOP3.LUT P0, PT, P0, PT, PT, 0x8, 0x80 ;  /* 0x000000000080781c */ /* 0x000fee000070e170 */
[----:B------:R-:W-:Y:S11]  /*4260*/  @P2 FSETP.EQ.AND P0, PT, R49, RZ, PT ;  /* 0x000000ff3100220b */ /* 0x000ff60003f02000 */
[----:B------:R-:W-:Y:S02]  /*4270*/  @!UPT UIADD3 URZ, UPT, UPT, URZ, URZ, URZ ;  /* 0x000000fffffff290 */ /* 0x000fe4000fffe0ff */
.L_x_75:
[----:B------:R-:W3:Y:S01]  /*4280*/  SYNCS.PHASECHK.TRANS64.TRYWAIT P2, [UR7+0x80], R14 ;  /* 0x0000800eff0075a7 */ /* 0x000ee20008041107 */
[----:B------:R-:W-:Y:S04]  /*4290*/  ELECT P4, URZ, PT ;  /* 0x0000000000ff782f */ /* 0x000fe80003880000 */
[----:B------:R-:W-:Y:S11]  /*42a0*/  PLOP3.LUT P4, PT, P0, P4, PT, 0xf2, 0x2f ;  /* 0x00000000002f781c */ /* 0x000ff60000789e72 */
[----:B------:R-:W-:Y:S02]  /*42b0*/  @!UPT UIADD3 URZ, UPT, UPT, URZ, URZ, URZ ;  /* 0x000000fffffff290 */ /* 0x000fe4000fffe0ff */
[----:B-1----:R-:W-:Y:S05]  /*42c0*/  @!P4 IADD3 R8, P0, PT, R30, 0x580, RZ ;  /* 0x000005801e08c810 */ /* 0x002fea0007f1e0ff */
[----:B--2---:R-:W-:Y:S01]  /*42d0*/  @!P4 IMAD.X R2, RZ, RZ, R31, P0 ;  /* 0x000000ffff02c224 */ /* 0x004fe200000e061f */
[----:B---3--:R-:W-:Y:S07]  /*42e0*/  @!P2 BRA `(.L_x_76) ;  /* 0x0000005000b8a947 */ /* 0x008fee0003800000 */
.L_x_167:
[----:B------:R-:W-:Y:S01]  /*42f0*/  @!P4 R2UR UR8, R2 ;  /* 0x000000000208c2ca */ /* 0x000fe200000e0000 */
[----:B------:R-:W-:Y:S01]  /*4300*/  VOTEU.ALL UP1, P4 ;  /* 0x0000000000ff7886 */ /* 0x000fe20002020000 */
[----:B------:R-:W-:Y:S01]  /*4310*/  @!P4 R2UR UR9, R8 ;  /* 0x000000000809c2ca */ /* 0x000fe200000e0000 */
[----:B-1----:R-:W-:Y:S01]  /*4320*/  @!P4 IMAD.MOV.U32 R0, RZ, RZ, 0x2000 ;  /* 0x00002000ff00c424 */ /* 0x002fe200078e00ff */
[----:B------:R-:W-:Y:S01]  /*4330*/  UMOV UR10, 0x0 ;  /* 0x00000000000a7882 */ /* 0x000fe20000000000 */
[----:B------:R-:W-:Y:S01]  /*4340*/  UMOV UR11, 0x10000000 ;  /* 0x10000000000b7882 */ /* 0x000fe20000000000 */
[----:B------:R-:W-:Y:S01]  /*4350*/  @!UP1 UIADD3 UR32, UPT, UPT, UR7, 0x200, URZ ;  /* 0x0000020007209890 */ /* 0x000fe2000fffe0ff */
[----:B------:R-:W-:Y:S06]  /*4360*/  VOTEU.ALL UP1, P4 ;  /* 0x0000000000ff7886 */ /* 0x000fec0002020000 */
[----:B------:R-:W-:Y:S01]  /*4370*/  IMAD.U32 R9, RZ, RZ, UR8 ;  /* 0x00000008ff097e24 */ /* 0x000fe2000f8e00ff */
[----:B------:R-:W-:Y:S01]  /*4380*/  UPRMT UR8, UR37, 0x654, UR33 ;  /* 0x0000065425087896 */ /* 0x000fe20008000021 */
[----:B------:R-:W-:Y:S03]  /*4390*/  IMAD.U32 R8, RZ, RZ, UR9 ;  /* 0x00000009ff087e24 */ /* 0x000fe6000f8e00ff */
[----:B------:R-:W-:Y:S02]  /*43a0*/  @!P4 R2UR UR15, R9 ;  /* 0x00000000090fc2ca */ /* 0x000fe400000e0000 */
[----:B------:R-:W-:Y:S02]  /*43b0*/  @!P4 R2UR UR14, R8 ;  /* 0x00000000080ec2ca */ /* 0x000fe400000e0000 */
[----:B------:R-:W-:Y:S05]  /*43c0*/  @!P4 IADD3 R8, P0, PT, R30, 0x580, RZ ;  /* 0x000005801e08c810 */ /* 0x000fea0007f1e0ff */
[----:B------:R-:W-:Y:S06]  /*43d0*/  @!P4 IMAD.X R2, RZ, RZ, R31, P0 ;  /* 0x000000ffff02c224 */ /* 0x000fec00000e061f */
[----:B------:R1:W-:Y:S01]  /*43e0*/  @!UP1 UTMALDG.3D [UR32], [UR14], desc[UR10] ;  /* 0x00000a200e0095b4 */ /* 0x0003e20008011000 */
[----:B------:R1:W-:Y:S01]  /*43f0*/  @!P4 SYNCS.ARRIVE.TRANS64.RED.A0TR RZ, [UR7+0x60], R0 ;  /* 0x00006000ffffc9a7 */ /* 0x0003e20008300407 */
[----:B------:R-:W-:Y:S01]  /*4400*/  SYNCS.ARRIVE.TRANS64.RED.A1T0 RZ, [UR8], RZ ;  /* 0x000000ffffff79a7 */ /* 0x000fe20008100408 */
[----:B------:R-:W2:Y:S02]  /*4410*/  SYNCS.PHASECHK.TRANS64.TRYWAIT P2, [UR7+0x88], R14 ;  /* 0x0000880eff0075a7 */ /* 0x000ea40008041107 */
[----:B-12---:R-:W-:Y:S05]  /*4420*/  @!P2 BRA `(.L_x_77) ;  /* 0x000000500080a947 */ /* 0x006fea0003800000 */
.L_x_169:
[----:B------:R-:W-:Y:S01]  /*4430*/  @!P4 R2UR UR8, R2 ;  /* 0x000000000208c2ca */ /* 0x000fe200000e0000 */
[----:B------:R-:W-:Y:S01]  /*4440*/  VOTEU.ALL UP1, P4 ;  /* 0x0000000000ff7886 */ /* 0x000fe20002020000 */
[----:B------:R-:W-:Y:S01]  /*4450*/  @!P4 R2UR UR9, R8 ;  /* 0x000000000809c2ca */ /* 0x000fe200000e0000 */
[----:B-1----:R-:W-:Y:S01]  /*4460*/  @!P4 IMAD.MOV.U32 R0, RZ, RZ, 0x2000 ;  /* 0x00002000ff00c424 */ /* 0x002fe200078e00ff */
[----:B------:R-:W-:Y:S01]  /*4470*/  UMOV UR10, 0x0 ;  /* 0x00000000000a7882 */ /* 0x000fe20000000000 */
[----:B------:R-:W-:Y:S01]  /*4480*/  UMOV UR11, 0x10000000 ;  /* 0x10000000000b7882 */ /* 0x000fe20000000000 */
[----:B------:R-:W-:Y:S02]  /*4490*/  @!UP1 UIADD3 UR26, UPT, UPT, UR34, 0x20, URZ ;  /* 0x00000020221a9890 */ /* 0x000fe4000fffe0ff */
[----:B------:R-:W-:Y:S01]  /*44a0*/  @!UP1 UIADD3 UR24, UPT, UPT, UR7, 0x2200, URZ ;  /* 0x0000220007189890 */ /* 0x000fe2000fffe0ff */
[----:B------:R-:W-:Y:S01]  /*44b0*/  VOTEU.ALL UP1, P4 ;  /* 0x0000000000ff7886 */ /* 0x000fe20002020000 */
[----:B------:R-:W-:Y:S01]  /*44c0*/  UMOV UR27, UR35 ;  /* 0x00000023001b7c82 */ /* 0x000fe20008000000 */
[----:B------:R-:W-:Y:S02]  /*44d0*/  UMOV UR28, UR36 ;  /* 0x00000024001c7c82 */ /* 0x000fe40008000000 */
        /* <DEDUP_REMOVED lines=12> */
.L_x_171:
[----:B------:R-:W2:Y:S01]  /*45a0*/  LDC.64 R12, c[0x0][0xb18] ;  /* 0x0002c600ff0c7b82 */ /* 0x000ea20000000a00 */
[----:B------:R-:W-:Y:S01]  /*45b0*/  @!P4 R2UR UR8, R2 ;  /* 0x000000000208c2ca */ /* 0x000fe200000e0000 */
[----:B------:R-:W-:Y:S01]  /*45c0*/  VOTEU.ALL UP1, P4 ;  /* 0x0000000000ff7886 */ /* 0x000fe20002020000 */
[----:B------:R-:W-:Y:S01]  /*45d0*/  @!P4 R2UR UR9, R8 ;  /* 0x000000000809c2ca */ /* 0x000fe200000e0000 */
[----:B-1----:R-:W-:Y:S01]  /*45e0*/  @!P4 IMAD.MOV.U32 R0, RZ, RZ, 0x2000 ;  /* 0x00002000ff00c424 */ /* 0x002fe200078e00ff */
[----:B------:R-:W-:Y:S03]  /*45f0*/  UMOV UR10, 0x0 ;  /* 0x00000000000a7882 */ /* 0x000fe60000000000 */
[----:B------:R-:W1:Y:S01]  /*4600*/  @!P1 LDC R2, c[0x0][0xb0c] ;  /* 0x0002c300ff029b82 */ /* 0x000e620000000800 */
[----:B------:R-:W-:Y:S01]  /*4610*/  @!UP1 UIADD3 UR18, UPT, UPT, UR34, 0x40, URZ ;  /* 0x0000004022129890 */ /* 0x000fe2000fffe0ff */
[----:B------:R-:W-:Y:S01]  /*4620*/  @P3 SHF.R.U32.HI R26, RZ, 0x10, R21 ;  /* 0x00000010ff1a3819 */ /* 0x000fe20000011615 */
[----:B------:R-:W-:Y:S01]  /*4630*/  @!UP1 UIADD3 UR16, UPT, UPT, UR7, 0x4200, URZ ;  /* 0x0000420007109890 */ /* 0x000fe2000fffe0ff */
[----:B------:R-:W-:Y:S01]  /*4640*/  VIADD R28, R28, 0x1 ;  /* 0x000000011c1c7836 */ /* 0x000fe20000000000 */
[----:B------:R-:W-:Y:S01]  /*4650*/  VOTEU.ALL UP1, P4 ;  /* 0x0000000000ff7886 */ /* 0x000fe20002020000 */
[----:B------:R-:W-:Y:S01]  /*4660*/  UMOV UR11, 0x10000000 ;  /* 0x10000000000b7882 */ /* 0x000fe20000000000 */
[----:B------:R-:W-:Y:S01]  /*4670*/  UMOV UR19, UR35 ;  /* 0x0000002300137c82 */ /* 0x000fe20008000000 */
[----:B------:R-:W-:Y:S01]  /*4680*/  IMAD.U32 R9, RZ, RZ, UR8 ;  /* 0x00000008ff097e24 */ /* 0x000fe2000f8e00ff */
[----:B------:R-:W-:Y:S01]  /*4690*/  UMOV UR20, UR36 ;  /* 0x0000002400147c82 */ /* 0x000fe20008000000 */
[----:B------:R-:W-:Y:S01]  /*46a0*/  IMAD.U32 R8, RZ, RZ, UR9 ;  /* 0x00000009ff087e24 */ /* 0x000fe2000f8e00ff */
[----:B------:R-:W-:Y:S02]  /*46b0*/  UPRMT UR8, UR37, 0x654, UR17 ;  /* 0x0000065425087896 */ /* 0x000fe40008000011 */
[----:B------:R-:W-:Y:S02]  /*46c0*/  @!P4 R2UR UR15, R9 ;  /* 0x00000000090fc2ca */ /* 0x000fe400000e0000 */
[----:B------:R-:W-:Y:S02]  /*46d0*/  @!P4 R2UR UR14, R8 ;  /* 0x00000000080ec2ca */ /* 0x000fe400000e0000 */
[----:B------:R-:W3:Y:S11]  /*46e0*/  LDC.64 R8, c[0x0][0xb10] ;  /* 0x0002c400ff087b82 */ /* 0x000ef60000000a00 */
[----:B------:R1:W-:Y:S01]  /*46f0*/  @!UP1 UTMALDG.3D [UR16], [UR14], desc[UR10] ;  /* 0x00000a100e0095b4 */ /* 0x0003e20008011000 */
[----:B------:R5:W-:Y:S01]  /*4700*/  @!P4 SYNCS.ARRIVE.TRANS64.RED.A0TR RZ, [UR7+0x70], R0 ;  /* 0x00007000ffffc9a7 */ /* 0x000be20008300407 */
[C---:B---3--:R-:W-:Y:S01]  /*4710*/  @!P1 IMAD.HI.U32 R8, R11.reuse, R8, RZ ;  /* 0x000000080b089227 */ /* 0x048fe200078e00ff */
[----:B--2---:R-:W-:Y:S02]  /*4720*/  @!P1 ISETP.NE.AND P0, PT, R12, 0x1, PT ;  /* 0x000000010c00980c */ /* 0x004fe40003f05270 */
[----:B-1----:R-:W-:Y:S01]  /*4730*/  @!P1 ISETP.NE.AND P2, PT, R2, 0x1, PT ;  /* 0x000000010200980c */ /* 0x002fe20003f45270 */
[----:B------:R-:W-:Y:S01]  /*4740*/  SYNCS.ARRIVE.TRANS64.RED.A1T0 RZ, [UR8], RZ ;  /* 0x000000ffffff79a7 */ /* 0x000fe20008100408 */
[C---:B------:R-:W-:Y:S01]  /*4750*/  @!P1 IMAD.HI.U32 R13, R10.reuse, R13, RZ ;  /* 0x0000000d0a0d9227 */ /* 0x040fe200078e00ff */
[----:B------:R-:W-:Y:S04]  /*4760*/  @!P1 SHF.R.U32.HI R8, RZ, R9, R8 ;  /* 0x00000009ff089219 */ /* 0x000fe80000011608 */
[----:B------:R-:W-:Y:S01]  /*4770*/  @!P1 SEL R8, R11, R8, !P2 ;  /* 0x000000080b089207 */ /* 0x000fe20005000000 */
[----:B------:R-:W1:Y:S01]  /*4780*/  SYNCS.PHASECHK.TRANS64.TRYWAIT P5, [UR7+0x98], R14 ;  /* 0x0000980eff0075a7 */ /* 0x000e6200080a1107 */
[----:B-----5:R-:W2:Y:S02]  /*4790*/  @!P1 LDC R0, c[0x0][0xb20] ;  /* 0x0002c800ff009b82 */ /* 0x020ea40000000800 */
[----:B--2---:R-:W-:Y:S04]  /*47a0*/  @!P1 SHF.R.U32.HI R0, RZ, R0, R13 ;  /* 0x00000000ff009219 */ /* 0x004fe8000001160d */
[----:B------:R-:W-:Y:S05]  /*47b0*/  @!P1 SEL R9, R10, R0, !P0 ;  /* 0x000000000a099207 */ /* 0x000fea0004000000 */
[----:B------:R-:W-:Y:S02]  /*47c0*/  @!P1 IMAD.IADD R0, R9, 0x1, -R8 ;  /* 0x0000000109009824 */ /* 0x000fe400078e0a08 */
[----:B------:R-:W-:Y:S02]  /*47d0*/  @!P1 IMAD.IADD R8, R8, 0x1, -R9 ;  /* 0x0000000108089824 */ /* 0x000fe400078e0a09 */
[----:B------:R-:W-:Y:S02]  /*47e0*/  @!P1 IMAD R11, R0, R2, R11 ;  /* 0x00000002000b9224 */ /* 0x000fe400078e020b */
[----:B------:R-:W-:Y:S01]  /*47f0*/  @!P1 IMAD R10, R8, R12, R10 ;  /* 0x0000000c080a9224 */ /* 0x000fe200078e020a */
[----:B-1----:R-:W-:Y:S06]  /*4800*/  @!P5 BRA `(.L_x_79) ;  /* 0x0000004c00b8d947 */ /* 0x002fec0003800000 */
.L_x_173:
[----:B------:R-:W-:Y:S01]  /*4810*/  @!P4 IADD3 R2, P0, PT, R30, 0x580, RZ ;  /* 0x000005801e02c810 */ /* 0x000fe20007f1e0ff */
[----:B------:R-:W-:Y:S01]  /*4820*/  VOTEU.ALL UP1, P4 ;  /* 0x0000000000ff7886 */ /* 0x000fe20002020000 */
[----:B------:R-:W-:Y:S01]  /*4830*/  UMOV UR18, 0x0 ;  /* 0x0000000000127882 */ /* 0x000fe20000000000 */
[----:B------:R-:W-:Y:S01]  /*4840*/  UMOV UR19, 0x10000000 ;  /* 0x1000000000137882 */ /* 0x000fe20000000000 */
[----:B------:R-:W-:Y:S01]  /*4850*/  @!P4 R2UR UR9, R2 ;  /* 0x000000000209c2ca */ /* 0x000fe200000e0000 */
[----:B-1----:R-:W-:Y:S01]  /*4860*/  @!P4 IMAD.X R0, RZ, RZ, R31, P0 ;  /* 0x000000ffff00c224 */ /* 0x002fe200000e061f */
[----:B------:R-:W-:Y:S01]  /*4870*/  @!UP1 UIADD3 UR10, UPT, UPT, UR34, 0x60, URZ ;  /* 0x00000060220a9890 */ /* 0x000fe2000fffe0ff */
[----:B------:R-:W-:Y:S01]  /*4880*/  ISETP.NE.AND P0, PT, R28, 0x2, PT ;  /* 0x000000021c00780c */ /* 0x000fe20003f05270 */
[----:B------:R-:W-:Y:S01]  /*4890*/  UMOV UR11, UR35 ;  /* 0x00000023000b7c82 */ /* 0x000fe20008000000 */
[----:B------:R-:W-:Y:S01]  /*48a0*/  UMOV UR12, UR36 ;  /* 0x00000024000c7c82 */ /* 0x000fe20008000000 */
[----:B------:R-:W-:Y:S01]  /*48b0*/  @!P4 R2UR UR8, R0 ;  /* 0x000000000008c2ca */ /* 0x000fe200000e0000 */
[----:B------:R-:W-:Y:S01]  /*48c0*/  IMAD.IADD R14, R10, 0x1, R86 ;  /* 0x000000010a0e7824 */ /* 0x000fe200078e0256 */
[----:B------:R-:W-:Y:S01]  /*48d0*/  @P3 R2UR UR36, R26 ;  /* 0x000000001a2432ca */ /* 0x000fe200000e0000 */
[----:B------:R-:W-:Y:S01]  /*48e0*/  IMAD.IADD R15, R11, 0x1, R87 ;  /* 0x000000010b0f7824 */ /* 0x000fe200078e0257 */
[----:B------:R-:W-:Y:S02]  /*48f0*/  SEL R0, RZ, 0x1, P0 ;  /* 0x00000001ff007807 */ /* 0x000fe40000000000 */
[----:B------:R-:W-:Y:S01]  /*4900*/  LOP3.LUT R29, R29, 0x1, RZ, 0x3c, !PT ;  /* 0x000000011d1d7812 */ /* 0x000fe200078e3cff */
[----:B------:R-:W-:Y:S01]  /*4910*/  IMAD.U32 R8, RZ, RZ, UR9 ;  /* 0x00000009ff087e24 */ /* 0x000fe2000f8e00ff */
[----:B------:R-:W-:Y:S01]  /*4920*/  @!UP1 UIADD3 UR9, UPT, UPT, UR7, 0x78, URZ ;  /* 0x0000007807099890 */ /* 0x000fe2000fffe0ff */
[----:B------:R-:W-:Y:S02]  /*4930*/  LOP3.LUT R27, R27, R0, RZ, 0x3c, !PT ;  /* 0x000000001b1b7212 */ /* 0x000fe400078e3cff */
[----:B------:R-:W-:Y:S02]  /*4940*/  SEL R28, R28, RZ, P0 ;  /* 0x000000ff1c1c7207 */ /* 0x000fe40000000000 */
[----:B------:R-:W-:Y:S01]  /*4950*/  IMAD.U32 R9, RZ, RZ, UR8 ;  /* 0x00000008ff097e24 */ /* 0x000fe2000f8e00ff */
[----:B------:R-:W-:Y:S01]  /*4960*/  @!P4 R2UR UR14, R8 ;  /* 0x00000000080ec2ca */ /* 0x000fe200000e0000 */
[----:B------:R-:W-:Y:S01]  /*4970*/  @!UP1 UIADD3 UR8, UPT, UPT, UR7, 0x6200, URZ ;  /* 0x0000620007089890 */ /* 0x000fe2000fffe0ff */
[----:B------:R-:W-:Y:S02]  /*4980*/  VOTEU.ALL UP1, P4 ;  /* 0x0000000000ff7886 */ /* 0x000fe40002020000 */
[----:B------:R-:W-:Y:S11]  /*4990*/  @!P4 R2UR UR15, R9 ;  /* 0x00000000090fc2ca */ /* 0x000ff600000e0000 */
[----:B------:R-:W-:Y:S02]  /*49a0*/  @!UPT UIADD3 URZ, UPT, UPT, URZ, URZ, URZ ;  /* 0x000000fffffff290 */ /* 0x000fe4000fffe0ff */
[----:B------:R2:W-:Y:S01]  /*49b0*/  @!UP1 UTMALDG.3D [UR8], [UR14], desc[UR18] ;  /* 0x000012080e0095b4 */ /* 0x0005e20008011000 */
[----:B------:R2:W-:Y:S01]  /*49c0*/  @!P4 SYNCS.ARRIVE.TRANS64.RED.A0TR RZ, [UR7+0x78], R25 ;  /* 0x00007819ffffc9a7 */ /* 0x0005e20008300407 */
[----:B------:R-:W-:Y:S01]  /*49d0*/  UPLOP3.LUT UP1, UPT, UPT, UPT, UPT, 0x80, 0x8 ;  /* 0x000000000008789c */ /* 0x000fe20003f2f070 */
[----:B------:R-:W-:Y:S01]  /*49e0*/  SYNCS.ARRIVE.TRANS64.RED.A1T0 RZ, [UR13], RZ ;  /* 0x000000ffffff79a7 */ /* 0x000fe2000810040d */
[----:B------:R-:W-:Y:S09]  /*49f0*/  @P3 BRA `(.L_x_80) ;  /* 0xfffffff000a03947 */ /* 0x000ff2000383ffff */
[----:B------:R-:W-:-:S04]  /*4a00*/  SHF.L.U32 R2, R29, 0x1f, RZ ;  /* 0x0000001f1d027819 */ /* 0x000fc800000006ff */
[----:B------:R-:W1:Y:S02]  /*4a10*/  SYNCS.PHASECHK.TRANS64.TRYWAIT P0, [UR7+0x80], R2 ;  /* 0x00008002ff0075a7 */ /* 0x000e640008001107 */
[----:B-1----:R-:W-:Y:S05]  /*4a20*/  @!P0 BRA `(.L_x_81) ;  /* 0x0000004c00488947 */ /* 0x002fea0003800000 */
.L_x_175:
[----:B------:R-:W3:Y:S02]  /*4a30*/  SYNCS.PHASECHK.TRANS64.TRYWAIT P0, [UR7+0x88], R2 ;  /* 0x00008802ff0075a7 */ /* 0x000ee40008001107 */
[----:B---3--:R-:W-:Y:S05]  /*4a40*/  @!P0 BRA `(.L_x_82) ;  /* 0x0000004c00588947 */ /* 0x008fea0003800000 */
.L_x_177:
[----:B------:R-:W3:Y:S02]  /*4a50*/  SYNCS.PHASECHK.TRANS64.TRYWAIT P0, [UR7+0x90], R2 ;  /* 0x00009002ff0075a7 */ /* 0x000ee40008001107 */
[----:B---3--:R-:W-:Y:S05]  /*4a60*/  @!P0 BRA `(.L_x_83) ;  /* 0x0000004c00688947 */ /* 0x008fea0003800000 */
.L_x_179:
[----:B-1----:R-:W-:-:S07]  /*4a70*/  MOV R0, UR7 ;  /* 0x0000000700007c02 */ /* 0x002fce0008000f00 */
.L_x_84:
[----:B-1----:R-:W-:-:S04]  /*4a80*/  SHF.L.U32 R2, R29, 0x1f, RZ ;  /* 0x0000001f1d027819 */ /* 0x002fc800000006ff */
[----:B------:R1:W3:Y:S03]  /*4a90*/  SYNCS.PHASECHK.TRANS64.TRYWAIT P0, [R0+URZ+0x98], R2 ;  /* 0x00009802000075a7 */ /* 0x0002e600080011ff */
[----:B---3--:R-:W-:Y:S05]  /*4aa0*/  @!P0 NANOSLEEP.SYNCS 0x989680 ;  /* 0x009896800000895d */ /* 0x008fea0003900000 */
[----:B------:R-:W3:Y:S02]  /*4ab0*/  @!P0 SYNCS.PHASECHK.TRANS64 P0, [R0+URZ+0x98], R2 ;  /* 0x00009802000085a7 */ /* 0x000ee400080010ff */
[----:B--23--:R-:W-:Y:S05]  /*4ac0*/  @P0 EXIT ;  /* 0x000000000000094d */ /* 0x00cfea0003800000 */
[----:B------:R-:W-:Y:S05]  /*4ad0*/  BRA `(.L_x_84) ;  /* 0xfffffffc00e87947 */ /* 0x000fea000383ffff */
.L_x_69:
[----:B------:R-:W-:-:S06]  /*4ae0*/  UISETP.GE.AND UP1, UPT, UR8, 0x4, UPT ;  /* 0x000000040800788c */ /* 0x000fcc000bf26270 */
[----:B------:R-:W-:-:S13]  /*4af0*/  PLOP3.LUT P0, PT, PT, PT, UP1, 0x80, 0x8 ;  /* 0x000000000008781c */ /* 0x000fda0003f0f018 */
[----:B------:R-:W-:Y:S05]  /*4b00*/  @!P0 EXIT ;  /* 0x000000000000894d */ /* 0x000fea0003800000 */
[----:B------:R-:W-:Y:S01]  /*4b10*/  BAR.SYNC.DEFER_BLOCKING 0x6, 0xa0 ;  /* 0x0182800000007b1d */ /* 0x000fe20000010000 */
[C---:B------:R-:W-:Y:S01]  /*4b20*/  IMAD.SHL.U32 R2, R101.reuse, 0x20, RZ ;  /* 0x0000002065027824 */ /* 0x040fe200078e00ff */
[C---:B------:R-:W-:Y:S01]  /*4b30*/  SHF.L.U32 R46, R101.reuse, 0x10, RZ ;  /* 0x00000010652e7819 */ /* 0x040fe200000006ff */
[C---:B------:R-:W-:Y:S01]  /*4b40*/  IMAD.SHL.U32 R100, R101.reuse, 0x4, RZ ;  /* 0x0000000465647824 */ /* 0x040fe200078e00ff */
[C---:B------:R-:W-:Y:S01]  /*4b50*/  LOP3.LUT R102, R101.reuse, 0x60, RZ, 0xc0, !PT ;  /* 0x0000006065667812 */ /* 0x040fe200078ec0ff */
[----:B------:R-:W-:Y:S01]  /*4b60*/  HFMA2 R97, -RZ, RZ, 0, 5.9604644775390625e-08 ;  /* 0x00000001ff617431 */ /* 0x000fe200000001ff */
[----:B------:R-:W-:Y:S02]  /*4b70*/  UMOV UR48, 0x400 ;  /* 0x0000040000307882 */ /* 0x000fe40000000000 */
[----:B------:R-:W1:Y:S01]  /*4b80*/  LDC R91, c[0x0][0x370] ;  /* 0x0000dc00ff5b7b82 */ /* 0x000e620000000800 */
[----:B------:R-:W-:Y:S01]  /*4b90*/  ULEA UR48, UR37, UR48, 0x18 ;  /* 0x0000003025307291 */ /* 0x000fe2000f8ec0ff */
[----:B------:R-:W-:Y:S01]  /*4ba0*/  LOP3.LUT R3, R2, 0xc0, RZ, 0xc0, !PT ;  /* 0x000000c002037812 */ /* 0x000fe200078ec0ff */
[----:B------:R-:W-:Y:S01]  /*4bb0*/  HFMA2 R95, -RZ, RZ, 0, 0 ;  /* 0x00000000ff5f7431 */ /* 0x000fe200000001ff */
[----:B------:R-:W-:Y:S01]  /*4bc0*/  LOP3.LUT R99, R101, 0x2, RZ, 0xc0, !PT ;  /* 0x0000000265637812 */ /* 0x000fe200078ec0ff */
[----:B------:R-:W-:Y:S01]  /*4bd0*/  UIADD3 UR4, UPT, UPT, UR48, 0x200, URZ ;  /* 0x0000020030047890 */ /* 0x000fe2000fffe0ff */
[----:B------:R-:W-:Y:S01]  /*4be0*/  LOP3.LUT R100, R3, 0x18, R100, 0xf8, !PT ;  /* 0x0000001803647812 */ /* 0x000fe200078ef864 */
[----:B------:R-:W-:Y:S01]  /*4bf0*/  IMAD.MOV.U32 R45, RZ, RZ, RZ ;  /* 0x000000ffff2d7224 */ /* 0x000fe200078e00ff */
[----:B------:R-:W2:Y:S01]  /*4c00*/  LDC R42, c[0x0][0xb0c] ;  /* 0x0002c300ff2a7b82 */ /* 0x000ea20000000800 */
[----:B------:R-:W-:Y:S01]  /*4c10*/  LOP3.LUT R46, R46, 0x600000, RZ, 0xc0, !PT ;  /* 0x006000002e2e7812 */ /* 0x000fe200078ec0ff */
[----:B------:R-:W-:Y:S01]  /*4c20*/  IMAD.MOV.U32 R105, RZ, RZ, RZ ;  /* 0x000000ffff697224 */ /* 0x000fe200078e00ff */
[----:B------:R-:W-:Y:S01]  /*4c30*/  LOP3.LUT R100, R100, 0xf20, R2, 0xf8, !PT ;  /* 0x00000f2064647812 */ /* 0x000fe200078ef802 */
[----:B------:R-:W-:Y:S01]  /*4c40*/  IMAD.U32 R93, RZ, RZ, UR4 ;  /* 0x00000004ff5d7e24 */ /* 0x000fe2000f8e00ff */
[----:B------:R-:W-:Y:S01]  /*4c50*/  LOP3.LUT R101, R101, 0x4, RZ, 0xc0, !PT ;  /* 0x0000000465657812 */ /* 0x000fe200078ec0ff */
[----:B------:R-:W4:Y:S01]  /*4c60*/  LDCU.64 UR52, c[0x0][0x348] ;  /* 0x00006900ff3477ac */ /* 0x000f220008000a00 */
[----:B------:R-:W-:Y:S01]  /*4c70*/  MOV R96, RZ ;  /* 0x000000ff00607202 */ /* 0x000fe20000000f00 */
[----:B------:R-:W1:Y:S01]  /*4c80*/  LDC R89, c[0x0][0xb20] ;  /* 0x0002c800ff597b82 */ /* 0x000e620000000800 */
[----:B------:R-:W3:Y:S01]  /*4c90*/  LDS R0, [UR48+0x160] ;  /* 0x00016030ff007984 */ /* 0x000ee20008000800 */
[----:B------:R-:W-:Y:S01]  /*4ca0*/  IMAD R100, R100, 0x2, R93 ;  /* 0x0000000264647824 */ /* 0x000fe200078e025d */
[----:B------:R-:W1:Y:S03]  /*4cb0*/  LDCU.64 UR38, c[0x0][0x888] ;  /* 0x00011100ff2677ac */ /* 0x000e660008000a00 */
[--C-:B------:R-:W-:Y:S01]  /*4cc0*/  IMAD R99, R99, -0x10, R100.reuse ;  /* 0xfffffff063637824 */ /* 0x100fe200078e0264 */
[----:B------:R-:W1:Y:S01]  /*4cd0*/  LDCU.64 UR44, c[0x0][0x890] ;  /* 0x00011200ff2c77ac */ /* 0x000e620008000a00 */
[----:B------:R-:W1:Y:S01]  /*4ce0*/  LDC R41, c[0x0][0xb30] ;  /* 0x0002cc00ff297b82 */ /* 0x000e620000000800 */
[----:B------:R-:W-:Y:S01]  /*4cf0*/  IMAD R98, R101, -0x10, R100 ;  /* 0xfffffff065627824 */ /* 0x000fe200078e0264 */
[----:B------:R-:W-:Y:S01]  /*4d00*/  UMOV UR49, URZ ;  /* 0x000000ff00317c82 */ /* 0x000fe20008000000 */
[----:B------:R-:W-:-:S05]  /*4d10*/  UMOV UR51, URZ ;  /* 0x000000ff00337c82 */ /* 0x000fca0008000000 */
[----:B------:R-:W1:Y:S08]  /*4d20*/  LDC.64 R84, c[0x0][0xb10] ;  /* 0x0002c400ff547b82 */ /* 0x000e700000000a00 */
[----:B------:R-:W1:Y:S08]  /*4d30*/  LDC.64 R38, c[0x0][0xb18] ;  /* 0x0002c600ff267b82 */ /* 0x000e700000000a00 */
[----:B------:R-:W1:Y:S08]  /*4d40*/  LDC.64 R36, c[0x0][0xb28] ;  /* 0x0002ca00ff247b82 */ /* 0x000e700000000a00 */
[----:B------:R-:W1:Y:S01]  /*4d50*/  LDC.64 R82, c[0x0][0x8b0] ;  /* 0x00022c00ff527b82 */ /* 0x000e620000000a00 */
[----:B---3--:R-:W-:-:S07]  /*4d60*/  IMAD.IADD R46, R0, 0x1, R46 ;  /* 0x00000001002e7824 */ /* 0x008fce00078e022e */
[----:B------:R-:W3:Y:S08]  /*4d70*/  LDC.64 R80, c[0x0][0x8a8] ;  /* 0x00022a00ff507b82 */ /* 0x000ef00000000a00 */
[----:B--2-4-:R-:W1:Y:S02]  /*4d80*/  LDC R90, c[0x0][0x374] ;  /* 0x0000dd00ff5a7b82 */ /* 0x014e640000000800 */
.L_x_128:
[----:B------:R-:W-:Y:S02]  /*4d90*/  LEA R0, R105, UR48, 0x3 ;  /* 0x0000003069007c11 */ /* 0x000fe4000f8e18ff */
[----:B------:R-:W-:Y:S02]  /*4da0*/  SHF.L.U32 R2, R95, 0x1f, RZ ;  /* 0x0000001f5f027819 */ /* 0x000fe400000006ff */
[----:B-1----:R-:W-:Y:S02]  /*4db0*/  LEA R16, R105, UR48, 0x4 ;  /* 0x0000003069107c11 */ /* 0x002fe4000f8e20ff */
[----:B------:R-:W2:Y:S02]  /*4dc0*/  SYNCS.PHASECHK.TRANS64.TRYWAIT P0, [R0+URZ+0xb0], R2 ;  /* 0x0000b002000075a7 */ /* 0x000ea400080011ff */
[----:B--23--:R-:W-:Y:S05]  /*4dd0*/  @!P0 BRA `(.L_x_85) ;  /* 0x0000004800a48947 */ /* 0x00cfea0003800000 */
.L_x_180:
[----:B------:R-:W4:Y:S01]  /*4de0*/  LDC.64 R10, c[0x0][0xb10] ;  /* 0x0002c400ff0a7b82 */ /* 0x000f220000000a00 */
[----:B------:R-:W3:Y:S01]  /*4df0*/  LDS.128 R16, [R16+0x140] ;  /* 0x0001400010107984 */ /* 0x000ee20000000c00 */
[----:B-1----:R-:W-:Y:S01]  /*4e00*/  ISETP.NE.AND P1, PT, R41, 0x1, PT ;  /* 0x000000012900780c */ /* 0x002fe20003f25270 */
[----:B--2---:R-:W-:Y:S01]  /*4e10*/  VIADD R0, R0, 0xc0 ;  /* 0x000000c000007836 */ /* 0x004fe20000000000 */
[----:B------:R-:W-:Y:S04]  /*4e20*/  ISETP.GE.AND P0, PT, R40, 0x1, PT ;  /* 0x000000012800780c */ /* 0x000fe80003f06270 */
[----:B------:R-:W1:Y:S01]  /*4e30*/  LDC.64 R8, c[0x0][0xb18] ;  /* 0x0002c600ff087b82 */ /* 0x000e620000000a00 */
[----:B------:R-:W-:Y:S01]  /*4e40*/  PRMT R0, RZ, 0x654, R0 ;  /* 0x00000654ff007816 */ /* 0x000fe20000000000 */
[----:B------:R-:W-:Y:S01]  /*4e50*/  @!PT LDS RZ, [RZ] ;  /* 0x00000000fffff984 */ /* 0x000fe20000000800 */
[----:B------:R-:W-:Y:S01]  /*4e60*/  @!PT LDS RZ, [RZ] ;  /* 0x00000000fffff984 */ /* 0x000fe20000000800 */
[----:B------:R-:W-:Y:S01]  /*4e70*/  @!PT LDS RZ, [RZ] ;  /* 0x00000000fffff984 */ /* 0x000fe20000000800 */
[----:B------:R-:W-:Y:S01]  /*4e80*/  @!PT LDS RZ, [RZ] ;  /* 0x00000000fffff984 */ /* 0x000fe20000000800 */
[----:B------:R2:W-:Y:S06]  /*4e90*/  MEMBAR.ALL.CTA ;  /* 0x0000000000007992 */ /* 0x0005ec0000008000 */
[----:B--2---:R-:W2:Y:S01]  /*4ea0*/  FENCE.VIEW.ASYNC.S ;  /* 0x00000000000073c6 */ /* 0x004ea20000000000 */
[----:B------:R-:W1:Y:S08]  /*4eb0*/  @!P1 LDC R12, c[0x0][0xb20] ;  /* 0x0002c800ff0c9b82 */ /* 0x000e700000000800 */
[----:B------:R-:W1:Y:S01]  /*4ec0*/  @!P1 LDC R7, c[0x0][0xb0c] ;  /* 0x0002c300ff079b82 */ /* 0x000e620000000800 */
[----:B--2---:R2:W-:Y:S01]  /*4ed0*/  SYNCS.ARRIVE.TRANS64.RED.A1T0 RZ, [R0+URZ], RZ ;  /* 0x000000ff00ff79a7 */ /* 0x0045e200081004ff */
[----:B---3--:R-:W-:Y:S04]  /*4ee0*/  LOP3.LUT P4, RZ, R18, 0x1, RZ, 0xc0, !PT ;  /* 0x0000000112ff7812 */ /* 0x008fe8000788c0ff */
[----:B------:R-:W-:Y:S09]  /*4ef0*/  P2R R103, PR, RZ, 0x10 ;  /* 0x00000010ff677803 */ /* 0x000ff20000000000 */
[----:B------:R-:W-:Y:S02]  /*4f00*/  @P4 MOV R44, R16 ;  /* 0x00000010002c4202 */ /* 0x000fe40000000f00 */
[----:B------:R-:W-:Y:S01]  /*4f10*/  @P4 LOP3.LUT R43, R17, 0xffff, RZ, 0xc0, !PT ;  /* 0x0000ffff112b4812 */ /* 0x000fe200078ec0ff */
[----:B--2-4-:R-:W-:Y:S06]  /*4f20*/  @!P0 BRA `(.L_x_86) ;  /* 0x0000000000a48947 */ /* 0x014fec0003800000 */
[----:B------:R-:W-:Y:S01]  /*4f30*/  IMAD.HI.U32 R0, R90, R39, RZ ;  /* 0x000000275a007227 */ /* 0x000fe200078e00ff */
[----:B------:R-:W-:Y:S02]  /*4f40*/  ISETP.NE.AND P0, PT, R38, 0x1, PT ;  /* 0x000000012600780c */ /* 0x000fe40003f05270 */
[----:B------:R-:W-:Y:S01]  /*4f50*/  ISETP.NE.AND P2, PT, R40, 0x1, PT ;  /* 0x000000012800780c */ /* 0x000fe20003f45270 */
[----:B------:R-:W-:Y:S01]  /*4f60*/  IMAD.HI.U32 R4, R91, R84, RZ ;  /* 0x000000545b047227 */ /* 0x000fe200078e00ff */
[----:B------:R-:W-:Y:S02]  /*4f70*/  SHF.R.U32.HI R0, RZ, R89, R0 ;  /* 0x00000059ff007219 */ /* 0x000fe40000011600 */
[----:B------:R-:W-:Y:S01]  /*4f80*/  ISETP.NE.AND P3, PT, R42, 0x1, PT ;  /* 0x000000012a00780c */ /* 0x000fe20003f65270 */
[----:B------:R-:W-:Y:S01]  /*4f90*/  IMAD.HI.U32 R6, R43, R39, RZ ;  /* 0x000000272b067227 */ /* 0x000fe200078e00ff */
[-C--:B------:R-:W-:Y:S02]  /*4fa0*/  SHF.R.U32.HI R4, RZ, R85.reuse, R4 ;  /* 0x00000055ff047219 */ /* 0x080fe40000011604 */
[----:B------:R-:W-:Y:S01]  /*4fb0*/  SEL R0, R90, R0, !P0 ;  /* 0x000000005a007207 */ /* 0x000fe20004000000 */
[----:B------:R-:W-:Y:S01]  /*4fc0*/  IMAD.HI.U32 R5, R44, R84, RZ ;  /* 0x000000542c057227 */ /* 0x000fe200078e00ff */
[----:B------:R-:W-:Y:S03]  /*4fd0*/  SEL R4, R91, R4, !P3 ;  /* 0x000000045b047207 */ /* 0x000fe60005800000 */
[-C--:B------:R-:W-:Y:S01]  /*4fe0*/  IMAD.HI.U32 R3, R0, R36.reuse, RZ ;  /* 0x0000002400037227 */ /* 0x080fe200078e00ff */
[----:B------:R-:W-:Y:S03]  /*4ff0*/  SHF.R.U32.HI R5, RZ, R85, R5 ;  /* 0x00000055ff057219 */ /* 0x000fe60000011605 */
[----:B------:R-:W-:Y:S01]  /*5000*/  IMAD.HI.U32 R2, R4, R36, RZ ;  /* 0x0000002404027227 */ /* 0x000fe200078e00ff */
[----:B------:R-:W-:Y:S02]  /*5010*/  @P2 SHF.R.U32.HI R0, RZ, R37, R3 ;  /* 0x00000025ff002219 */ /* 0x000fe40000011603 */
[----:B------:R-:W-:Y:S02]  /*5020*/  SHF.R.U32.HI R3, RZ, R89, R6 ;  /* 0x00000059ff037219 */ /* 0x000fe40000011606 */
[----:B------:R-:W-:Y:S01]  /*5030*/  @P2 SHF.R.U32.HI R4, RZ, R37, R2 ;  /* 0x00000025ff042219 */ /* 0x000fe20000011602 */
[----:B------:R-:W-:Y:S01]  /*5040*/  IMAD R0, R40, R0, RZ ;  /* 0x0000000028007224 */ /* 0x000fe200078e02ff */
[----:B------:R-:W-:Y:S02]  /*5050*/  SEL R3, R43, R3, !P0 ;  /* 0x000000032b037207 */ /* 0x000fe40004000000 */
[----:B------:R-:W-:Y:S01]  /*5060*/  SEL R2, R44, R5, !P3 ;  /* 0x000000052c027207 */ /* 0x000fe20005800000 */
[----:B------:R-:W-:Y:S01]  /*5070*/  IMAD R5, R40, R4, RZ ;  /* 0x0000000428057224 */ /* 0x000fe200078e02ff */
[C---:B------:R-:W-:Y:S01]  /*5080*/  ISETP.GE.AND P0, PT, R3.reuse, R0, PT ;  /* 0x000000000300720c */ /* 0x040fe20003f06270 */
[C---:B------:R-:W-:Y:S03]  /*5090*/  IMAD.HI.U32 R0, R3.reuse, R36, RZ ;  /* 0x0000002403007227 */ /* 0x040fe600078e00ff */
[C---:B------:R-:W-:Y:S02]  /*50a0*/  ISETP.GE.OR P0, PT, R2.reuse, R5, P0 ;  /* 0x000000050200720c */ /* 0x040fe40000706670 */
[----:B------:R-:W-:Y:S04]  /*50b0*/  SHF.R.U32.HI R0, RZ, R37, R0 ;  /* 0x00000025ff007219 */ /* 0x000fe80000011600 */
[C---:B------:R-:W-:Y:S05]  /*50c0*/  SEL R6, R3.reuse, R0, !P2 ;  /* 0x0000000003067207 */ /* 0x040fea0005000000 */
        /* <DEDUP_REMOVED lines=14> */
[----:B------:R-:W-:Y:S07]  /*51b0*/  IMAD R43, R3, R38, R43 ;  /* 0x00000026032b7224 */ /* 0x000fee00078e022b */
.L_x_86:
[----:B-1----:R-:W-:Y:S01]  /*51c0*/  @!P1 ISETP.NE.AND P0, PT, R8, 0x1, PT ;  /* 0x000000010800980c */ /* 0x002fe20003f05270 */
[----:B------:R-:W-:Y:S01]  /*51d0*/  @!P1 IMAD.HI.U32 R2, R43, R9, RZ ;  /* 0x000000092b029227 */ /* 0x000fe200078e00ff */
[----:B------:R-:W-:Y:S01]  /*51e0*/  R2UR UR42, R15 ;  /* 0x000000000f2a72ca */ /* 0x000fe200000e0000 */
[----:B------:R-:W-:Y:S01]  /*51f0*/  BSSY.RECONVERGENT B6, `(.L_x_87) ;  /* 0x0000031000067945 */ /* 0x000fe20003800200 */
[----:B------:R-:W-:Y:S01]  /*5200*/  R2UR UR41, R14 ;  /* 0x000000000e2972ca */ /* 0x000fe200000e0000 */
[C---:B------:R-:W-:Y:S01]  /*5210*/  @!P1 IMAD.HI.U32 R0, R44.reuse, R10, RZ ;  /* 0x0000000a2c009227 */ /* 0x040fe200078e00ff */
[----:B------:R-:W-:Y:S02]  /*5220*/  @!P1 SHF.R.U32.HI R2, RZ, R12, R2 ;  /* 0x0000000cff029219 */ /* 0x000fe40000011602 */
[----:B------:R-:W-:Y:S01]  /*5230*/  @!P1 ISETP.NE.AND P2, PT, R7, 0x1, PT ;  /* 0x000000010700980c */ /* 0x000fe20003f45270 */
[----:B------:R-:W-:Y:S01]  /*5240*/  VIADD R105, R105, 0x1 ;  /* 0x0000000169697836 */ /* 0x000fe20000000000 */
[----:B------:R-:W-:Y:S02]  /*5250*/  @!P1 SEL R2, R43, R2, !P0 ;  /* 0x000000022b029207 */ /* 0x000fe40004000000 */
[----:B------:R-:W-:Y:S02]  /*5260*/  @!P1 SHF.R.U32.HI R0, RZ, R11, R0 ;  /* 0x0000000bff009219 */ /* 0x000fe40000011600 */
[----:B------:R-:W-:Y:S01]  /*5270*/  LOP3.LUT P0, RZ, R93, 0x1b0, RZ, 0xc0, !PT ;  /* 0x000001b05dff7812 */ /* 0x000fe2000780c0ff */
[----:B------:R-:W-:Y:S01]  /*5280*/  USHF.L.U32 UR42, UR42, 0x7, URZ ;  /* 0x000000072a2a7899 */ /* 0x000fe200080006ff */
[----:B------:R-:W-:Y:S01]  /*5290*/  @!P1 SEL R3, R44, R0, !P2 ;  /* 0x000000002c039207 */ /* 0x000fe20005000000 */
[----:B------:R-:W-:Y:S01]  /*52a0*/  USHF.L.U32 UR41, UR41, 0x7, URZ ;  /* 0x0000000729297899 */ /* 0x000fe200080006ff */
[----:B------:R-:W-:Y:S03]  /*52b0*/  @P4 SHF.R.U32.HI R94, RZ, 0x10, R17 ;  /* 0x00000010ff5e4819 */ /* 0x000fe60000011611 */
[----:B------:R-:W-:Y:S02]  /*52c0*/  @!P1 IMAD.IADD R0, R2, 0x1, -R3 ;  /* 0x0000000102009824 */ /* 0x000fe400078e0a03 */
[----:B------:R-:W-:Y:S02]  /*52d0*/  @!P1 IMAD.IADD R2, R3, 0x1, -R2 ;  /* 0x0000000103029824 */ /* 0x000fe400078e0a02 */
[----:B------:R-:W-:Y:S02]  /*52e0*/  @!P1 IMAD R44, R0, R7, R44 ;  /* 0x00000007002c9224 */ /* 0x000fe400078e022c */
[----:B------:R-:W-:Y:S01]  /*52f0*/  @!P1 IMAD R43, R2, R8, R43 ;  /* 0x00000008022b9224 */ /* 0x000fe200078e022b */
[----:B------:R-:W-:Y:S06]  /*5300*/  @!P0 BRA `(.L_x_88) ;  /* 0x00000000007c8947 */ /* 0x000fec0003800000 */
[----:B------:R-:W1:Y:S01]  /*5310*/  LDCU.64 UR8, c[0x4][0x80] ;  /* 0x01001000ff0877ac */ /* 0x000e620008000a00 */
[----:B------:R-:W-:Y:S01]  /*5320*/  MOV R2, 0x0 ;  /* 0x0000000000027802 */ /* 0x000fe20000000f00 */
[----:B------:R-:W-:Y:S02]  /*5330*/  HFMA2 R12, -RZ, RZ, 0, 5.9604644775390625e-08 ;  /* 0x00000001ff0c7431 */ /* 0x000fe400000001ff */
[----:B------:R-:W-:Y:S01]  /*5340*/  IMAD.MOV.U32 R8, RZ, RZ, 0x70 ;  /* 0x00000070ff087424 */ /* 0x000fe200078e00ff */
[----:B------:R2:W3:Y:S01]  /*5350*/  LDC.64 R14, c[0x4][R2] ;  /* 0x01000000020e7b82 */ /* 0x0004e20000000a00 */
[----:B------:R-:W4:Y:S01]  /*5360*/  LDCU.64 UR6, c[0x4][0x88] ;  /* 0x01001100ff0677ac */ /* 0x000f220008000a00 */
[----:B------:R-:W-:Y:S01]  /*5370*/  IMAD.MOV.U32 R13, RZ, RZ, RZ ;  /* 0x000000ffff0d7224 */ /* 0x000fe200078e00ff */
[----:B------:R-:W2:Y:S01]  /*5380*/  LDCU.64 UR4, c[0x4][0x8] ;  /* 0x01000100ff0477ac */ /* 0x000ea20008000a00 */
[----:B-1----:R-:W-:Y:S01]  /*5390*/  MOV R5, UR9 ;  /* 0x0000000900057c02 */ /* 0x002fe20008000f00 */
[----:B------:R-:W-:Y:S01]  /*53a0*/  IMAD.U32 R4, RZ, RZ, UR8 ;  /* 0x00000008ff047e24 */ /* 0x000fe2000f8e00ff */
[----:B----4-:R-:W-:Y:S01]  /*53b0*/  MOV R7, UR7 ;  /* 0x0000000700077c02 */ /* 0x010fe20008000f00 */
[----:B------:R-:W-:Y:S01]  /*53c0*/  IMAD.U32 R6, RZ, RZ, UR6 ;  /* 0x00000006ff067e24 */ /* 0x000fe2000f8e00ff */
[----:B--2---:R-:W-:Y:S01]  /*53d0*/  MOV R11, UR5 ;  /* 0x00000005000b7c02 */ /* 0x004fe20008000f00 */
[----:B------:R-:W-:Y:S02]  /*53e0*/  IMAD.U32 R10, RZ, RZ, UR4 ;  /* 0x00000004ff0a7e24 */ /* 0x000fe4000f8e00ff */
[----:B------:R-:W-:Y:S07]  /*53f0*/  LEPC R20, `(.L_x_89) ;  /* 0x000000001014794e */ /* 0x000fee0000000000 */
[----:B---3-5:R-:W-:Y:S05]  /*5400*/  CALL.ABS.NOINC R14 ;  /* 0x000000000e007343 */ /* 0x028fea0003c00000 */
.L_x_89:
[----:B------:R-:W1:Y:S01]  /*5410*/  LDCU.64 UR8, c[0x4][0x80] ;  /* 0x01001000ff0877ac */ /* 0x000e620008000a00 */
[----:B------:R-:W2:Y:S01]  /*5420*/  LDC.64 R2, c[0x4][R2] ;  /* 0x0100000002027b82 */ /* 0x000ea20000000a00 */
[----:B------:R-:W-:Y:S02]  /*5430*/  HFMA2 R12, -RZ, RZ, 0, 5.9604644775390625e-08 ;  /* 0x00000001ff0c7431 */ /* 0x000fe400000001ff */
[----:B------:R-:W-:Y:S02]  /*5440*/  IMAD.MOV.U32 R8, RZ, RZ, 0x70 ;  /* 0x00000070ff087424 */ /* 0x000fe400078e00ff */
[----:B------:R-:W-:Y:S01]  /*5450*/  IMAD.MOV.U32 R13, RZ, RZ, RZ ;  /* 0x000000ffff0d7224 */ /* 0x000fe200078e00ff */
[----:B------:R-:W3:Y:S01]  /*5460*/  LDCU.64 UR6, c[0x4][0x88] ;  /* 0x01001100ff0677ac */ /* 0x000ee20008000a00 */
[----:B------:R-:W4:Y:S01]  /*5470*/  LDCU.64 UR4, c[0x4][0x8] ;  /* 0x01000100ff0477ac */ /* 0x000f220008000a00 */
[----:B-1----:R-:W-:Y:S02]  /*5480*/  MOV R4, UR8 ;  /* 0x0000000800047c02 */ /* 0x002fe40008000f00 */
[----:B------:R-:W-:Y:S02]  /*5490*/  MOV R5, UR9 ;  /* 0x0000000900057c02 */ /* 0x000fe40008000f00 */
[----:B---3--:R-:W-:Y:S01]  /*54a0*/  MOV R7, UR7 ;  /* 0x0000000700077c02 */ /* 0x008fe20008000f00 */
[----:B------:R-:W-:Y:S01]  /*54b0*/  IMAD.U32 R6, RZ, RZ, UR6 ;  /* 0x00000006ff067e24 */ /* 0x000fe2000f8e00ff */
[----:B----4-:R-:W-:Y:S01]  /*54c0*/  MOV R11, UR5 ;  /* 0x00000005000b7c02 */ /* 0x010fe20008000f00 */
[----:B------:R-:W-:Y:S02]  /*54d0*/  IMAD.U32 R10, RZ, RZ, UR4 ;  /* 0x00000004ff0a7e24 */ /* 0x000fe4000f8e00ff */
[----:B------:R-:W-:Y:S07]  /*54e0*/  LEPC R20, `(.L_x_88) ;  /* 0x000000001014794e */ /* 0x000fee0000000000 */
[----:B--2---:R-:W-:Y:S05]  /*54f0*/  CALL.ABS.NOINC R2 ;  /* 0x0000000002007343 */ /* 0x004fea0003c00000 */
.L_x_88:
[----:B------:R-:W-:Y:S05]  /*5500*/  BSYNC.RECONVERGENT B6 ;  /* 0x0000000000067941 */ /* 0x000fea0003800200 */
.L_x_87:
[----:B------:R-:W-:Y:S01]  /*5510*/  ISETP.NE.U32.AND P4, PT, R82, RZ, PT ;  /* 0x000000ff5200720c */ /* 0x000fe20003f85070 */
[----:B------:R-:W-:Y:S01]  /*5520*/  UISETP.NE.AND UP2, UPT, UR50, URZ, UPT ;  /* 0x000000ff3200728c */ /* 0x000fe2000bf45270 */
[----:B------:R-:W-:Y:S01]  /*5530*/  ISETP.NE.U32.AND P2, PT, RZ, UR38, PT ;  /* 0x00000026ff007c0c */ /* 0x000fe2000bf45070 */
[----:B------:R-:W-:Y:S01]  /*5540*/  UISETP.NE.U32.AND UP1, UPT, UR44, URZ, UPT ;  /* 0x000000ff2c00728c */ /* 0x000fe2000bf25070 */
[----:B------:R-:W-:Y:S01]  /*5550*/  ISETP.NE.AND.EX P4, PT, R83, RZ, PT, P4 ;  /* 0x000000ff5300720c */ /* 0x000fe20003f85340 */
[----:B------:R-:W-:Y:S01]  /*5560*/  UPLOP3.LUT UP0, UPT, UPT, UPT, UPT, 0x40, 0x4 ;  /* 0x000000000004789c */ /* 0x000fe20003f0e870 */
[----:B------:R-:W-:Y:S01]  /*5570*/  ISETP.NE.AND.EX P2, PT, RZ, UR39, PT, P2 ;  /* 0x00000027ff007c0c */ /* 0x000fe2000bf45320 */
[----:B------:R-:W-:Y:S01]  /*5580*/  UISETP.NE.AND.EX UP1, UPT, UR45, URZ, UPT, UP1 ;  /* 0x000000ff2d00728c */ /* 0x000fe2000bf25310 */
[----:B------:R-:W-:Y:S04]  /*5590*/  PLOP3.LUT P1, PT, PT, PT, UP2, 0x80, 0x8 ;  /* 0x000000000008781c */ /* 0x000fe80003f2f028 */
[----:B------:R-:W-:Y:S06]  /*55a0*/  @UP2 UPLOP3.LUT UP0, UPT, UPT, UPT, UP1, 0x80, 0x8 ;  /* 0x000000000008289c */ /* 0x000fec0003f0f010 */
[----:B------:R-:W-:Y:S01]  /*55b0*/  PLOP3.LUT P0, PT, PT, PT, UP0, 0x80, 0x8 ;  /* 0x000000000008781c */ /* 0x000fe20003f0f008 */
[----:B------:R-:W-:Y:S01]  /*55c0*/  @!UPT UIADD3 URZ, UPT, UPT, URZ, URZ, URZ ;  /* 0x000000fffffff290 */ /* 0x000fe2000fffe0ff */
[----:B------:R-:W-:Y:S11]  /*55d0*/  BRA.U !UP1, `(.L_x_90) ;  /* 0x0000000109387547 */ /* 0x000ff6000b800000 */
[----:B------:R-:W-:Y:S01]  /*55e0*/  UISETP.NE.U32.AND UP0, UPT, UR38, URZ, UPT ;  /* 0x000000ff2600728c */ /* 0x000fe2000bf05070 */
[----:B------:R-:W-:Y:S02]  /*55f0*/  HFMA2 R0, -RZ, RZ, 0, 5.9604644775390625e-08 ;  /* 0x00000001ff007431 */ /* 0x000fe400000001ff */
[----:B------:R-:W-:Y:S01]  /*5600*/  IMAD.MOV.U32 R88, RZ, RZ, 0x1 ;  /* 0x00000001ff587424 */ /* 0x000fe200078e00ff */
[----:B------:R-:W-:Y:S06]  /*5610*/  UISETP.NE.AND.EX UP0, UPT, UR39, URZ, UPT, UP0 ;  /* 0x000000ff2700728c */ /* 0x000fec000bf05300 */
[----:B------:R-:W-:Y:S05]  /*5620*/  PLOP3.LUT P3, PT, PT, PT, UP0, 0x80, 0x8 ;  /* 0x000000000008781c */ /* 0x000fea0003f6f008 */
[----:B------:R-:W1:Y:S01]  /*5630*/  @UP0 LDCU.64 UR6, c[0x0][0x888] ;  /* 0x00011100ff0607ac */ /* 0x000e620008000a00 */
[----:B------:R-:W-:Y:S07]  /*5640*/  @UP0 UIMAD UR4, UR36, UR44, URZ ;  /* 0x0000002c240402a4 */ /* 0x000fee000f8e02ff */
[----:B------:R-:W-:Y:S01]  /*5650*/  @!P3 PRMT R88, R0, 0x7610, R88 ;  /* 0x000076100058b816 */ /* 0x000fe20000000058 */
[----:B-1----:R-:W-:Y:S03]  /*5660*/  @UP0 UIMAD.WIDE UR6, UR4, 0x4, UR6 ;  /* 0x00000004040608a5 */ /* 0x002fe6000f8e0206 */
[----:B------:R-:W1:Y:S03]  /*5670*/  @!UP0 LDCU UR4, c[0x0][0x880] ;  /* 0x00011000ff0487ac */ /* 0x000e660008000800 */
[----:B------:R-:W-:Y:S01]  /*5680*/  IMAD.U32 R2, RZ, RZ, UR6 ;  /* 0x00000006ff027e24 */ /* 0x000fe2000f8e00ff */
[----:B------:R-:W-:Y:S05]  /*5690*/  MOV R3, UR7 ;  /* 0x0000000700037c02 */ /* 0x000fea0008000f00 */
[----:B-----5:R2:W5:Y:S02]  /*56a0*/  @P3 LDG.E R49, desc[UR46][R2.64] ;  /* 0x0000002e02313981 */ /* 0x020564000c1e1900 */
[----:B-12---:R-:W-:Y:S02]  /*56b0*/  @!P3 IMAD.U32 R49, RZ, RZ, UR4 ;  /* 0x00000004ff31be24 */ /* 0x006fe4000f8e00ff */
.L_x_90:
[----:B------:R-:W-:Y:S05]  /*56c0*/  @!P4 BRA `(.L_x_91) ;  /* 0x000000000020c947 */ /* 0x000fea0003800000 */
[----:B------:R-:W-:Y:S04]  /*56d0*/  ISETP.NE.U32.AND P3, PT, R80, RZ, PT ;  /* 0x000000ff5000720c */ /* 0x000fe80003f65070 */
[----:B------:R-:W-:Y:S11]  /*56e0*/  ISETP.NE.AND.EX P3, PT, R81, RZ, PT, P3 ;  /* 0x000000ff5100720c */ /* 0x000ff60003f65330 */
[----:B------:R-:W-:Y:S02]  /*56f0*/  @!UPT UIADD3 URZ, UPT, UPT, URZ, URZ, URZ ;  /* 0x000000fffffff290 */ /* 0x000fe4000fffe0ff */
[----:B------:R-:W1:Y:S01]  /*5700*/  @P3 LDC.64 R2, c[0x0][0x8a8] ;  /* 0x00022a00ff023b82 */ /* 0x000e620000000a00 */
[----:B------:R-:W-:Y:S04]  /*5710*/  @P3 IMAD R0, R82, UR36, RZ ;  /* 0x0000002452003c24 */ /* 0x000fe8000f8e02ff */
[----:B-1----:R-:W-:Y:S05]  /*5720*/  @P3 IMAD.WIDE R2, R0, 0x4, R2 ;  /* 0x0000000400023825 */ /* 0x002fea00078e0202 */
[----:B-----5:R1:W5:Y:S02]  /*5730*/  @P3 LDG.E R47, desc[UR46][R2.64] ;  /* 0x0000002e022f3981 */ /* 0x020364000c1e1900 */
[----:B-1----:R-:W2:Y:S02]  /*5740*/  @!P3 LDC R47, c[0x0][0x8a0] ;  /* 0x00022800ff2fbb82 */ /* 0x002ea40000000800 */
.L_x_91:
[----:B-----5:R-:W-:Y:S01]  /*5750*/  FSETP.NEU.AND P3, PT, R49, RZ, PT ;  /* 0x000000ff3100720b */ /* 0x020fe20003f6d000 */
[----:B------:R-:W-:Y:S01]  /*5760*/  BSSY B1, `(.L_x_92) ;  /* 0x0000039000017945 */ /* 0x000fe20003800000 */
[----:B------:R-:W-:Y:S01]  /*5770*/  SEL R3, RZ, 0xffffffff, P2 ;  /* 0xffffffffff037807 */ /* 0x000fe20001000000 */
[----:B------:R-:W-:Y:S01]  /*5780*/  IMAD.MOV.U32 R66, RZ, RZ, 0x1 ;  /* 0x00000001ff427424 */ /* 0x000fe200078e00ff */
[----:B------:R-:W-:Y:S01]  /*5790*/  @P1 LOP3.LUT P2, RZ, R88, 0xff, RZ, 0xc0, !PT ;  /* 0x000000ff58ff1812 */ /* 0x000fe2000784c0ff */
[----:B------:R-:W-:Y:S01]  /*57a0*/  IMAD R48, R45, 0x80, R46 ;  /* 0x000000802d307824 */ /* 0x000fe200078e022e */
[----:B------:R-:W-:Y:S01]  /*57b0*/  @P1 SEL R0, RZ, 0xffffffff, P3 ;  /* 0xffffffffff001807 */ /* 0x000fe20001800000 */
[----:B------:R-:W-:Y:S01]  /*57c0*/  IMAD R106, R101, -0x10, R99 ;  /* 0xfffffff0656a7824 */ /* 0x000fe200078e0263 */
[----:B------:R-:W-:Y:S01]  /*57d0*/  LOP3.LUT R97, R97, 0x1, RZ, 0x3c, !PT ;  /* 0x0000000161617812 */ /* 0x000fe200078e3cff */
[----:B------:R-:W-:Y:S01]  /*57e0*/  IMAD.MOV.U32 R65, RZ, RZ, RZ ;  /* 0x000000ffff417224 */ /* 0x000fe200078e00ff */
[----:B------:R-:W-:Y:S02]  /*57f0*/  @P0 SEL R0, R3, R0, !P2 ;  /* 0x0000000003000207 */ /* 0x000fe40005000000 */
[----:B------:R-:W-:Y:S02]  /*5800*/  CS2R R78, SRZ ;  /* 0x00000000004e7805 */ /* 0x000fe4000001ff00 */
[----:B------:R-:W-:Y:S02]  /*5810*/  LEA R64, R45, UR48, 0x3 ;  /* 0x000000302d407c11 */ /* 0x000fe4000f8e18ff */
[----:B------:R-:W-:Y:S02]  /*5820*/  CS2R R76, SRZ ;  /* 0x00000000004c7805 */ /* 0x000fe4000001ff00 */
[----:B------:R-:W-:Y:S02]  /*5830*/  @P1 LOP3.LUT R0, R0, 0x1, RZ, 0xc0, !PT ;  /* 0x0000000100001812 */ /* 0x000fe400078ec0ff */
[----:B------:R-:W-:Y:S02]  /*5840*/  CS2R R70, SRZ ;  /* 0x0000000000467805 */ /* 0x000fe4000001ff00 */
[----:B------:R-:W-:Y:S02]  /*5850*/  PLOP3.LUT P2, PT, PT, PT, UP1, 0x80, 0x8 ;  /* 0x000000000008781c */ /* 0x000fe40003f4f018 */
[----:B------:R-:W-:Y:S02]  /*5860*/  CS2R R68, SRZ ;  /* 0x0000000000447805 */ /* 0x000fe4000001ff00 */
[----:B------:R-:W-:Y:S02]  /*5870*/  ISETP.NE.U32.OR P5, PT, R0, 0x1, !P1 ;  /* 0x000000010000780c */ /* 0x000fe40004fa5470 */
[----:B------:R-:W-:Y:S02]  /*5880*/  CS2R R62, SRZ ;  /* 0x00000000003e7805 */ /* 0x000fe4000001ff00 */
[----:B------:R-:W-:Y:S02]  /*5890*/  LOP3.LUT P4, R104, R88, 0xff, RZ, 0xc0, !PT ;  /* 0x000000ff58687812 */ /* 0x000fe4000788c0ff */
[----:B------:R-:W-:Y:S02]  /*58a0*/  CS2R R60, SRZ ;  /* 0x00000000003c7805 */ /* 0x000fe4000001ff00 */
[----:B------:R-:W-:Y:S02]  /*58b0*/  SEL R2, RZ, 0xffffffff, P3 ;  /* 0xffffffffff027807 */ /* 0x000fe40001800000 */
[----:B------:R-:W-:Y:S02]  /*58c0*/  CS2R R58, SRZ ;  /* 0x00000000003a7805 */ /* 0x000fe4000001ff00 */
[----:B------:R-:W-:Y:S02]  /*58d0*/  P2R R107, PR, RZ, 0x20 ;  /* 0x00000020ff6b7803 */ /* 0x000fe40000000000 */
[----:B------:R-:W-:Y:S02]  /*58e0*/  CS2R R56, SRZ ;  /* 0x0000000000387805 */ /* 0x000fe4000001ff00 */
[----:B------:R-:W-:Y:S02]  /*58f0*/  @P2 SEL R2, R3, R2, !P4 ;  /* 0x0000000203022207 */ /* 0x000fe40006000000 */
[----:B------:R-:W-:Y:S02]  /*5900*/  @P5 SHF.L.U32 R0, R97, 0x1f, RZ ;  /* 0x0000001f61005819 */ /* 0x000fe400000006ff */
[----:B------:R-:W-:Y:S02]  /*5910*/  LOP3.LUT R2, R2, 0x1, RZ, 0xc0, !PT ;  /* 0x0000000102027812 */ /* 0x000fe400078ec0ff */
[----:B------:R1:W3:Y:S02]  /*5920*/  @P5 SYNCS.PHASECHK.TRANS64.TRYWAIT P1, [UR48+0x60], R0 ;  /* 0x00006000ff0055a7 */ /* 0x0002e40008021130 */
[----:B------:R-:W-:Y:S04]  /*5930*/  ISETP.NE.U32.AND P2, PT, R2, 0x1, PT ;  /* 0x000000010200780c */ /* 0x000fe80003f45070 */
[----:B------:R-:W-:Y:S02]  /*5940*/  P2R R67, PR, RZ, 0x4 ;  /* 0x00000004ff437803 */ /* 0x000fe40000000000 */
[----:B-1----:R-:W-:Y:S04]  /*5950*/  SHF.L.U32 R0, R96, 0x1f, RZ ;  /* 0x0000001f60007819 */ /* 0x002fe800000006ff */
[----:B------:R1:W4:Y:S01]  /*5960*/  SYNCS.PHASECHK.TRANS64.TRYWAIT P0, [R64+URZ+0xd0], R0 ;  /* 0x0000d000400075a7 */ /* 0x00032200080011ff */
[----:B---3--:R-:W-:Y:S01]  /*5970*/  @P5 SEL R66, RZ, 0x1, !P1 ;  /* 0x00000001ff425807 */ /* 0x008fe20004800000 */
[----:B-1----:R-:W-:Y:S06]  /*5980*/  @!P5 BRA `(.L_x_93) ;  /* 0x000000000058d947 */ /* 0x002fec0003800000 */
[----:B------:R-:W-:Y:S01]  /*5990*/  IMAD.MOV.U32 R79, RZ, RZ, RZ ;  /* 0x000000ffff4f7224 */ /* 0x000fe200078e00ff */
[----:B------:R-:W-:Y:S01]  /*59a0*/  ISETP.NE.AND P1, PT, R66, RZ, PT ;  /* 0x000000ff4200720c */ /* 0x000fe20003f25270 */
[----:B------:R-:W-:Y:S01]  /*59b0*/  BSSY B0, `(.L_x_94) ;  /* 0x000000c000007945 */ /* 0x000fe20003800000 */
[----:B------:R-:W-:Y:S02]  /*59c0*/  CS2R R58, SRZ ;  /* 0x00000000003a7805 */ /* 0x000fe4000001ff00 */
[----:B------:R-:W-:Y:S02]  /*59d0*/  CS2R R56, SRZ ;  /* 0x0000000000387805 */ /* 0x000fe4000001ff00 */
[----:B------:R-:W-:Y:S02]  /*59e0*/  CS2R R62, SRZ ;  /* 0x00000000003e7805 */ /* 0x000fe4000001ff00 */
[----:B------:R-:W-:Y:S02]  /*59f0*/  CS2R R60, SRZ ;  /* 0x00000000003c7805 */ /* 0x000fe4000001ff00 */
[----:B------:R-:W-:Y:S02]  /*5a00*/  CS2R R70, SRZ ;  /* 0x0000000000467805 */ /* 0x000fe4000001ff00 */
[----:B------:R-:W-:Y:S02]  /*5a10*/  CS2R R68, SRZ ;  /* 0x0000000000447805 */ /* 0x000fe4000001ff00 */
[----:B------:R-:W-:Y:S01]  /*5a20*/  CS2R R76, SRZ ;  /* 0x00000000004c7805 */ /* 0x000fe2000001ff00 */
[----:B------:R-:W-:Y:S06]  /*5a30*/  @P1 BRA `(.L_x_95) ;  /* 0x00000000000c1947 */ /* 0x000fec0003800000 */
[----:B------:R-:W-:Y:S04]  /*5a40*/  SHF.L.U32 R3, R97, 0x1f, RZ ;  /* 0x0000001f61037819 */ /* 0x000fe800000006ff */
[----:B------:R-:W1:Y:S02]  /*5a50*/  SYNCS.PHASECHK.TRANS64.TRYWAIT P1, [UR48+0x60], R3 ;  /* 0x00006003ff0075a7 */ /* 0x000e640008021130 */
[----:B-1----:R-:W-:Y:S05]  /*5a60*/  @!P1 BRA `(.L_x_96) ;  /* 0x0000003c00949947 */ /* 0x002fea0003800000 */
.L_x_95:
[----:B------:R-:W-:Y:S05]  /*5a70*/  BSYNC B0 ;  /* 0x0000000000007941 */ /* 0x000fea0003800000 */
.L_x_94:
[----:B------:R-:W-:Y:S01]  /*5a80*/  ISETP.NE.AND P1, PT, R67, RZ, PT ;  /* 0x000000ff4300720c */ /* 0x000fe20003f25270 */
[----:B------:R-:W-:Y:S11]  /*5a90*/  HFMA2 R65, -RZ, RZ, 0, 5.9604644775390625e-08 ;  /* 0x00000001ff417431 */ /* 0x000ff600000001ff */
[----:B------:R-:W-:Y:S01]  /*5aa0*/  @!UPT UIADD3 URZ, UPT, UPT, URZ, URZ, URZ ;  /* 0x000000fffffff290 */ /* 0x000fe2000fffe0ff */
[----:B------:R3:W1:Y:S04]  /*5ab0*/  @P1 LDS.128 R56, [R100] ;  /* 0x0000000064381984 */ /* 0x0006680000000c00 */
[----:B------:R3:W1:Y:S04]  /*5ac0*/  @P1 LDS.128 R60, [R99+0x10] ;  /* 0x00001000633c1984 */ /* 0x0006680000000c00 */
[----:B------:R3:W1:Y:S04]  /*5ad0*/  @P1 LDS.128 R68, [R98+0x20] ;  /* 0x0000200062441984 */ /* 0x0006680000000c00 */
[----:B------:R3:W1:Y:S02]  /*5ae0*/  @P1 LDS.128 R76, [R106+0x30] ;  /* 0x000030006a4c1984 */ /* 0x0006640000000c00 */
.L_x_93:
[----:B------:R-:W-:Y:S05]  /*5af0*/  BSYNC B1 ;  /* 0x0000000000017941 */ /* 0x000fea0003800000 */
.L_x_92:
[----:B-1----:R-:W-:Y:S04]  /*5b00*/  SHF.R.U32.HI R2, RZ, 0x15, R48 ;  /* 0x00000015ff027819 */ /* 0x002fe80000011630 */
[----:B------:R-:W-:Y:S01]  /*5b10*/  LOP3.LUT P1, RZ, R2, 0x3, R92, 0x48, !PT ;  /* 0x0000000302ff7812 */ /* 0x000fe2000782485c */
[----:B------:R-:W-:Y:S01]  /*5b20*/  @!UPT UIADD3 URZ, UPT, UPT, URZ, URZ, URZ ;  /* 0x000000fffffff290 */ /* 0x000fe2000fffe0ff */
[----:B----4-:R-:W-:Y:S11]  /*5b30*/  @P0 BRA `(.L_x_97) ;  /* 0x0000000000080947 */ /* 0x010ff60003800000 */
[----:B------:R-:W1:Y:S02]  /*5b40*/  SYNCS.PHASECHK.TRANS64.TRYWAIT P0, [R64+URZ+0xd0], R0 ;  /* 0x0000d000400075a7 */ /* 0x000e6400080011ff */
[----:B-1----:R-:W-:Y:S05]  /*5b50*/  @!P0 BRA `(.L_x_98) ;  /* 0x0000003c00708947 */ /* 0x002fea0003800000 */
.L_x_97:
[----:B------:R-:W-:Y:S05]  /*5b60*/  @!P1 BRA `(.L_x_99) ;  /* 0x0000000000409947 */ /* 0x000fea0003800000 */
[----:B------:R-:W4:Y:S01]  /*5b70*/  LDCU.64 UR8, c[0x4][0x70] ;  /* 0x01000e00ff0877ac */ /* 0x000f220008000a00 */
[----:B------:R-:W-:Y:S01]  /*5b80*/  MOV R3, 0x0 ;  /* 0x0000000000037802 */ /* 0x000fe20000000f00 */
[----:B------:R-:W-:Y:S02]  /*5b90*/  HFMA2 R12, -RZ, RZ, 0, 5.9604644775390625e-08 ;  /* 0x00000001ff0c7431 */ /* 0x000fe400000001ff */
[----:B------:R-:W-:Y:S02]  /*5ba0*/  IMAD.MOV.U32 R8, RZ, RZ, 0x192 ;  /* 0x00000192ff087424 */ /* 0x000fe400078e00ff */
[----:B------:R-:W-:Y:S01]  /*5bb0*/  IMAD.MOV.U32 R13, RZ, RZ, RZ ;  /* 0x000000ffff0d7224 */ /* 0x000fe200078e00ff */
[----:B------:R-:W5:Y:S01]  /*5bc0*/  LDCU.64 UR6, c[0x4][0x78] ;  /* 0x01000f00ff0677ac */ /* 0x000f620008000a00 */
[----:B------:R-:W1:Y:S01]  /*5bd0*/  LDC.64 R2, c[0x4][R3] ;  /* 0x0100000003027b82 */ /* 0x000e620000000a00 */
[----:B------:R-:W2:Y:S01]  /*5be0*/  LDCU.64 UR4, c[0x4][0x10] ;  /* 0x01000200ff0477ac */ /* 0x000ea20008000a00 */
[----:B----4-:R-:W-:Y:S01]  /*5bf0*/  MOV R5, UR9 ;  /* 0x0000000900057c02 */ /* 0x010fe20008000f00 */
[----:B------:R-:W-:Y:S01]  /*5c00*/  IMAD.U32 R4, RZ, RZ, UR8 ;  /* 0x00000008ff047e24 */ /* 0x000fe2000f8e00ff */
[----:B-----5:R-:W-:Y:S01]  /*5c10*/  MOV R7, UR7 ;  /* 0x0000000700077c02 */ /* 0x020fe20008000f00 */
[----:B------:R-:W-:Y:S01]  /*5c20*/  IMAD.U32 R6, RZ, RZ, UR6 ;  /* 0x00000006ff067e24 */ /* 0x000fe2000f8e00ff */
[----:B--2---:R-:W-:Y:S01]  /*5c30*/  MOV R11, UR5 ;  /* 0x00000005000b7c02 */ /* 0x004fe20008000f00 */
[----:B------:R-:W-:Y:S02]  /*5c40*/  IMAD.U32 R10, RZ, RZ, UR4 ;  /* 0x00000004ff0a7e24 */ /* 0x000fe4000f8e00ff */
[----:B------:R-:W-:Y:S07]  /*5c50*/  LEPC R20, `(.L_x_99) ;  /* 0x000000001014794e */ /* 0x000fee0000000000 */
[----:B-1-3--:R-:W-:Y:S05]  /*5c60*/  CALL.ABS.NOINC R2 ;  /* 0x0000000002007343 */ /* 0x00afea0003c00000 */
.L_x_99:
[----:B------:R-:W-:Y:S05]  /*5c70*/  WARPSYNC.ALL ;  /* 0x0000000000007948 */ /* 0x000fea0003800000 */
[----:B------:R-:W-:Y:S01]  /*5c80*/  R2UR UR4, R48 ;  /* 0x00000000300472ca */ /* 0x000fe200000e0000 */
[--C-:B------:R-:W-:Y:S01]  /*5c90*/  HADD2.F32 R50, -RZ, R56.reuse.H0_H0 ;  /* 0x20000038ff327230 */ /* 0x100fe20000004100 */
[----:B------:R-:W-:Y:S01]  /*5ca0*/  ISETP.NE.AND P0, PT, R102, RZ, PT ;  /* 0x000000ff6600720c */ /* 0x000fe20003f05270 */
[----:B------:R-:W-:Y:S01]  /*5cb0*/  HADD2.F32 R51, -RZ, R56.H1_H1 ;  /* 0x30000038ff337230 */ /* 0x000fe20000004100 */
[----:B------:R-:W-:Y:S01]  /*5cc0*/  BSSY.RECONVERGENT B0, `(.L_x_100) ;  /* 0x0000086000007945 */ /* 0x000fe20003800200 */
[--C-:B------:R-:W-:Y:S08]  /*5cd0*/  HADD2.F32 R52, -RZ, R57.reuse.H0_H0 ;  /* 0x20000039ff347230 */ /* 0x100ff00000004100 */
[----:B------:R-:W1:Y:S02]  /*5ce0*/  LDTM.x32 R4, tmem[UR4] ;  /* 0x00000004000479ee */ /* 0x000e6400082c0000 */
[C---:B-12---:R-:W-:Y:S01]  /*5cf0*/  FMUL R0, R47.reuse, R4 ;  /* 0x000000042f007220 */ /* 0x046fe20000400000 */
[C---:B------:R-:W-:Y:S01]  /*5d00*/  FMUL R2, R47.reuse, R5 ;  /* 0x000000052f027220 */ /* 0x040fe20000400000 */
[C---:B------:R-:W-:Y:S01]  /*5d10*/  FMUL R4, R47.reuse, R8 ;  /* 0x000000082f047220 */ /* 0x040fe20000400000 */
[----:B------:R-:W-:Y:S01]  /*5d20*/  FMUL R3, R47, R6 ;  /* 0x000000062f037220 */ /* 0x000fe20000400000 */
[C---:B------:R-:W-:Y:S01]  /*5d30*/  FFMA R0, R49.reuse, R50, R0 ;  /* 0x0000003231007223 */ /* 0x040fe20000000000 */
[----:B------:R-:W-:Y:S01]  /*5d40*/  FFMA R2, R49, R51, R2 ;  /* 0x0000003331027223 */ /* 0x000fe20000000002 */
[C---:B------:R-:W-:Y:S01]  /*5d50*/  FMUL R5, R47.reuse, R9 ;  /* 0x000000092f057220 */ /* 0x040fe20000400000 */
        /* <DEDUP_REMOVED lines=16> */
[----:B------:R-:W-:Y:S02]  /*5e60*/  HADD2.F32 R32, -RZ, R57.H1_H1 ;  /* 0x30000039ff207230 */ /* 0x000fe40000004100 */
[C---:B------:R-:W-:Y:S01]  /*5e70*/  FMUL R26, R47.reuse, R30 ;  /* 0x0000001e2f1a7220 */ /* 0x040fe20000400000 */
[----:B------:R-:W-:Y:S01]  /*5e80*/  FMUL R29, R47, R33 ;  /* 0x000000212f1d7220 */ /* 0x000fe20000400000 */
[--C-:B------:R-:W-:Y:S02]  /*5e90*/  HADD2.F32 R33, -RZ, R58.reuse.H0_H0 ;  /* 0x2000003aff217230 */ /* 0x100fe40000004100 */
[----:B------:R-:W-:Y:S01]  /*5ea0*/  FFMA R3, R49, R52, R3 ;  /* 0x0000003431037223 */ /* 0x000fe20000000003 */
[C---:B------:R-:W-:Y:S01]  /*5eb0*/  FMUL R7, R47.reuse, R7 ;  /* 0x000000072f077220 */ /* 0x040fe20000400000 */
[----:B------:R-:W-:Y:S01]  /*5ec0*/  FMUL R30, R47, R34 ;  /* 0x000000222f1e7220 */ /* 0x000fe20000400000 */
[----:B------:R-:W-:Y:S01]  /*5ed0*/  HADD2.F32 R34, -RZ, R58.H1_H1 ;  /* 0x3000003aff227230 */ /* 0x000fe20000004100 */
[----:B------:R-:W-:Y:S01]  /*5ee0*/  F2FP.F16.F32.PACK_AB R52, R2, R0 ;  /* 0x000000000234723e */ /* 0x000fe200000000ff */
[--C-:B------:R-:W-:Y:S02]  /*5ef0*/  HADD2.F32 R0, -RZ, R59.reuse.H0_H0 ;  /* 0x2000003bff007230 */ /* 0x100fe40000004100 */
[C---:B------:R-:W-:Y:S01]  /*5f00*/  FFMA R7, R49.reuse, R32, R7 ;  /* 0x0000002031077223 */ /* 0x040fe20000000007 */
[----:B------:R-:W-:Y:S02]  /*5f10*/  HADD2.F32 R2, -RZ, R59.H1_H1 ;  /* 0x3000003bff027230 */ /* 0x000fe40000004100 */
[C---:B------:R-:W-:Y:S01]  /*5f20*/  FFMA R4, R49.reuse, R33, R4 ;  /* 0x0000002131047223 */ /* 0x040fe20000000004 */
[C---:B------:R-:W-:Y:S01]  /*5f30*/  FFMA R5, R49.reuse, R34, R5 ;  /* 0x0000002231057223 */ /* 0x040fe20000000005 */
[----:B------:R-:W-:Y:S01]  /*5f40*/  FFMA R6, R49, R0, R6 ;  /* 0x0000000031067223 */ /* 0x000fe20000000006 */
[--C-:B------:R-:W-:Y:S02]  /*5f50*/  HADD2.F32 R0, -RZ, R60.reuse.H0_H0 ;  /* 0x2000003cff007230 */ /* 0x100fe40000004100 */
[----:B------:R-:W-:Y:S01]  /*5f60*/  FMUL R11, R47, R11 ;  /* 0x0000000b2f0b7220 */ /* 0x000fe20000400000 */
[----:B------:R-:W-:Y:S01]  /*5f70*/  F2FP.F16.F32.PACK_AB R53, R7, R3 ;  /* 0x000000030735723e */ /* 0x000fe200000000ff */
[--C-:B------:R-:W-:Y:S02]  /*5f80*/  HADD2.F32 R3, -RZ, R61.reuse.H0_H0 ;  /* 0x2000003dff037230 */ /* 0x100fe40000004100 */
[----:B------:R-:W-:Y:S01]  /*5f90*/  FMUL R15, R47, R15 ;  /* 0x0000000f2f0f7220 */ /* 0x000fe20000400000 */
[C---:B------:R-:W-:Y:S01]  /*5fa0*/  FFMA R11, R49.reuse, R2, R11 ;  /* 0x00000002310b7223 */ /* 0x040fe2000000000b */
[----:B------:R-:W-:Y:S02]  /*5fb0*/  HADD2.F32 R2, -RZ, R60.H1_H1 ;  /* 0x3000003cff027230 */ /* 0x000fe40000004100 */
[----:B------:R-:W-:Y:S01]  /*5fc0*/  FFMA R8, R49, R0, R8 ;  /* 0x0000000031087223 */ /* 0x000fe20000000008 */
[----:B------:R-:W-:Y:S02]  /*5fd0*/  HADD2.F32 R0, -RZ, R61.H1_H1 ;  /* 0x3000003dff007230 */ /* 0x000fe40000004100 */
[C---:B------:R-:W-:Y:S01]  /*5fe0*/  FMUL R19, R47.reuse, R19 ;  /* 0x000000132f137220 */ /* 0x040fe20000400000 */
[----:B------:R-:W-:Y:S01]  /*5ff0*/  FMUL R23, R47, R23 ;  /* 0x000000172f177220 */ /* 0x000fe20000400000 */
[C---:B------:R-:W-:Y:S01]  /*6000*/  FFMA R9, R49.reuse, R2, R9 ;  /* 0x0000000231097223 */ /* 0x040fe20000000009 */
[C---:B------:R-:W-:Y:S01]  /*6010*/  FFMA R10, R49.reuse, R3, R10 ;  /* 0x00000003310a7223 */ /* 0x040fe2000000000a */
[----:B------:R-:W-:Y:S01]  /*6020*/  FFMA R15, R49, R0, R15 ;  /* 0x00000000310f7223 */ /* 0x000fe2000000000f */
[--C-:B------:R-:W-:Y:S02]  /*6030*/  HADD2.F32 R2, -RZ, R62.reuse.H0_H0 ;  /* 0x2000003eff027230 */ /* 0x100fe40000004100 */
[----:B------:R-:W-:Y:S01]  /*6040*/  FMUL R27, R47, R27 ;  /* 0x0000001b2f1b7220 */ /* 0x000fe20000400000 */
[----:B------:R-:W-:Y:S01]  /*6050*/  HADD2.F32 R0, -RZ, R62.H1_H1 ;  /* 0x3000003eff007230 */ /* 0x000fe20000004100 */
[----:B------:R-:W-:Y:S01]  /*6060*/  F2FP.F16.F32.PACK_AB R54, R5, R4 ;  /* 0x000000040536723e */ /* 0x000fe200000000ff */
[--C-:B------:R-:W-:Y:S02]  /*6070*/  HADD2.F32 R3, -RZ, R63.reuse.H0_H0 ;  /* 0x2000003fff037230 */ /* 0x100fe40000004100 */
[C---:B------:R-:W-:Y:S01]  /*6080*/  FFMA R12, R49.reuse, R2, R12 ;  /* 0x00000002310c7223 */ /* 0x040fe2000000000c */
[--C-:B------:R-:W-:Y:S02]  /*6090*/  HADD2.F32 R2, -RZ, R68.reuse.H0_H0 ;  /* 0x20000044ff027230 */ /* 0x100fe40000004100 */
[C---:B------:R-:W-:Y:S01]  /*60a0*/  FFMA R13, R49.reuse, R0, R13 ;  /* 0x00000000310d7223 */ /* 0x040fe2000000000d */
[----:B------:R-:W-:Y:S02]  /*60b0*/  HADD2.F32 R0, -RZ, R63.H1_H1 ;  /* 0x3000003fff007230 */ /* 0x000fe40000004100 */
[----:B------:R-:W-:Y:S01]  /*60c0*/  FFMA R14, R49, R3, R14 ;  /* 0x00000003310e7223 */ /* 0x000fe2000000000e */
[----:B------:R-:W-:Y:S01]  /*60d0*/  HADD2.F32 R3, -RZ, R68.H1_H1 ;  /* 0x30000044ff037230 */ /* 0x000fe20000004100 */
[----:B------:R-:W-:Y:S01]  /*60e0*/  F2FP.F16.F32.PACK_AB R55, R11, R6 ;  /* 0x000000060b37723e */ /* 0x000fe200000000ff */
[----:B------:R-:W-:Y:S01]  /*60f0*/  FMUL R31, R47, R31 ;  /* 0x0000001f2f1f7220 */ /* 0x000fe20000400000 */
[C---:B------:R-:W-:Y:S01]  /*6100*/  FFMA R19, R49.reuse, R0, R19 ;  /* 0x0000000031137223 */ /* 0x040fe20000000013 */
[--C-:B------:R-:W-:Y:S02]  /*6110*/  HADD2.F32 R0, -RZ, R69.reuse.H0_H0 ;  /* 0x20000045ff007230 */ /* 0x100fe40000004100 */
[C---:B------:R-:W-:Y:S01]  /*6120*/  FFMA R16, R49.reuse, R2, R16 ;  /* 0x0000000231107223 */ /* 0x040fe20000000010 */
[----:B------:R1:W-:Y:S01]  /*6130*/  STS.128 [R100], R52 ;  /* 0x0000003464007388 */ /* 0x0003e20000000c00 */
[C---:B------:R-:W-:Y:S01]  /*6140*/  FFMA R17, R49.reuse, R3, R17 ;  /* 0x0000000331117223 */ /* 0x040fe20000000011 */
[----:B------:R-:W-:Y:S02]  /*6150*/  HADD2.F32 R2, -RZ, R69.H1_H1 ;  /* 0x30000045ff027230 */ /* 0x000fe40000004100 */
[----:B------:R-:W-:Y:S01]  /*6160*/  FFMA R18, R49, R0, R18 ;  /* 0x0000000031127223 */ /* 0x000fe20000000012 */
[--C-:B------:R-:W-:Y:S01]  /*6170*/  HADD2.F32 R0, -RZ, R70.reuse.H0_H0 ;  /* 0x20000046ff007230 */ /* 0x100fe20000004100 */
[----:B------:R-:W-:Y:S01]  /*6180*/  F2FP.F16.F32.PACK_AB R8, R9, R8 ;  /* 0x000000080908723e */ /* 0x000fe200000000ff */
[--C-:B------:R-:W-:Y:S02]  /*6190*/  HADD2.F32 R3, -RZ, R71.reuse.H0_H0 ;  /* 0x20000047ff037230 */ /* 0x100fe40000004100 */
[C---:B------:R-:W-:Y:S01]  /*61a0*/  FFMA R23, R49.reuse, R2, R23 ;  /* 0x0000000231177223 */ /* 0x040fe20000000017 */
[----:B------:R-:W-:Y:S02]  /*61b0*/  HADD2.F32 R2, -RZ, R70.H1_H1 ;  /* 0x30000046ff027230 */ /* 0x000fe40000004100 */
[----:B------:R-:W-:Y:S01]  /*61c0*/  FFMA R20, R49, R0, R20 ;  /* 0x0000000031147223 */ /* 0x000fe20000000014 */
[----:B------:R-:W-:Y:S01]  /*61d0*/  HADD2.F32 R0, -RZ, R71.H1_H1 ;  /* 0x30000047ff007230 */ /* 0x000fe20000004100 */
[----:B------:R-:W-:Y:S01]  /*61e0*/  F2FP.F16.F32.PACK_AB R9, R15, R10 ;  /* 0x0000000a0f09723e */ /* 0x000fe200000000ff */
[----:B------:R-:W-:Y:S02]  /*61f0*/  HADD2.F32 R4, -RZ, R79.H0_H0 ;  /* 0x2000004fff047230 */ /* 0x000fe40000004100 */
[C---:B------:R-:W-:Y:S01]  /*6200*/  FFMA R21, R49.reuse, R2, R21 ;  /* 0x0000000231157223 */ /* 0x040fe20000000015 */
[C---:B------:R-:W-:Y:S01]  /*6210*/  FFMA R22, R49.reuse, R3, R22 ;  /* 0x0000000331167223 */ /* 0x040fe20000000016 */
[----:B------:R-:W-:Y:S01]  /*6220*/  FFMA R27, R49, R0, R27 ;  /* 0x00000000311b7223 */ /* 0x000fe2000000001b */
[--C-:B------:R-:W-:Y:S01]  /*6230*/  HADD2.F32 R2, -RZ, R76.reuse.H0_H0 ;  /* 0x2000004cff027230 */ /* 0x100fe20000004100 */
[----:B------:R-:W-:Y:S01]  /*6240*/  F2FP.F16.F32.PACK_AB R10, R13, R12 ;  /* 0x0000000c0d0a723e */ /* 0x000fe200000000ff */
[----:B------:R-:W-:Y:S01]  /*6250*/  HADD2.F32 R0, -RZ, R76.H1_H1 ;  /* 0x3000004cff007230 */ /* 0x000fe20000004100 */
[----:B------:R-:W-:Y:S01]  /*6260*/  F2FP.F16.F32.PACK_AB R11, R19, R14 ;  /* 0x0000000e130b723e */ /* 0x000fe200000000ff */
[--C-:B------:R-:W-:Y:S02]  /*6270*/  HADD2.F32 R3, -RZ, R77.reuse.H0_H0 ;  /* 0x2000004dff037230 */ /* 0x100fe40000004100 */
[C---:B------:R-:W-:Y:S01]  /*6280*/  FFMA R24, R49.reuse, R2, R24 ;  /* 0x0000000231187223 */ /* 0x040fe20000000018 */
[--C-:B------:R-:W-:Y:S02]  /*6290*/  HADD2.F32 R2, -RZ, R78.reuse.H0_H0 ;  /* 0x2000004eff027230 */ /* 0x100fe40000004100 */
[C---:B------:R-:W-:Y:S01]  /*62a0*/  FFMA R25, R49.reuse, R0, R25 ;  /* 0x0000000031197223 */ /* 0x040fe20000000019 */
[----:B------:R1:W-:Y:S01]  /*62b0*/  STS.128 [R99+0x10], R8 ;  /* 0x0000100863007388 */ /* 0x0003e20000000c00 */
[----:B------:R-:W-:Y:S02]  /*62c0*/  HADD2.F32 R0, -RZ, R77.H1_H1 ;  /* 0x3000004dff007230 */ /* 0x000fe40000004100 */
[----:B------:R-:W-:Y:S01]  /*62d0*/  FFMA R26, R49, R3, R26 ;  /* 0x00000003311a7223 */ /* 0x000fe2000000001a */
[----:B------:R-:W-:Y:S01]  /*62e0*/  HADD2.F32 R3, -RZ, R78.H1_H1 ;  /* 0x3000004eff037230 */ /* 0x000fe20000004100 */
[----:B------:R-:W-:Y:S01]  /*62f0*/  F2FP.F16.F32.PACK_AB R16, R17, R16 ;  /* 0x000000101110723e */ /* 0x000fe200000000ff */
[----:B------:R-:W-:Y:S01]  /*6300*/  HADD2.F32 R5, -RZ, R79.H1_H1 ;  /* 0x3000004fff057230 */ /* 0x000fe20000004100 */
[----:B------:R-:W-:Y:S01]  /*6310*/  F2FP.F16.F32.PACK_AB R17, R23, R18 ;  /* 0x000000121711723e */ /* 0x000fe200000000ff */
[----:B------:R-:W-:Y:S01]  /*6320*/  FFMA R31, R49, R0, R31 ;  /* 0x00000000311f7223 */ /* 0x000fe2000000001f */
[----:B------:R-:W-:Y:S01]  /*6330*/  FMUL R35, R47, R35 ;  /* 0x000000232f237220 */ /* 0x000fe20000400000 */
[----:B------:R-:W-:Y:S01]  /*6340*/  F2FP.F16.F32.PACK_AB R18, R21, R20 ;  /* 0x000000141512723e */ /* 0x000fe200000000ff */
[----:B------:R-:W-:Y:S01]  /*6350*/  FFMA R28, R49, R2, R28 ;  /* 0x00000002311c7223 */ /* 0x000fe2000000001c */
[----:B------:R-:W-:Y:S01]  /*6360*/  F2FP.F16.F32.PACK_AB R19, R27, R22 ;  /* 0x000000161b13723e */ /* 0x000fe200000000ff */
[C---:B------:R-:W-:Y:S01]  /*6370*/  FFMA R29, R49.reuse, R3, R29 ;  /* 0x00000003311d7223 */ /* 0x040fe2000000001d */
[C---:B------:R-:W-:Y:S01]  /*6380*/  FFMA R30, R49.reuse, R4, R30 ;  /* 0x00000004311e7223 */ /* 0x040fe2000000001e */
[----:B------:R-:W-:Y:S01]  /*6390*/  FFMA R35, R49, R5, R35 ;  /* 0x0000000531237223 */ /* 0x000fe20000000023 */
[----:B------:R-:W-:Y:S01]  /*63a0*/  F2FP.F16.F32.PACK_AB R24, R25, R24 ;  /* 0x000000181918723e */ /* 0x000fe200000000ff */
[----:B------:R1:W-:Y:S01]  /*63b0*/  STS.128 [R98+0x20], R16 ;  /* 0x0000201062007388 */ /* 0x0003e20000000c00 */
[----:B------:R-:W-:Y:S02]  /*63c0*/  F2FP.F16.F32.PACK_AB R25, R31, R26 ;  /* 0x0000001a1f19723e */ /* 0x000fe400000000ff */
[----:B------:R-:W-:Y:S02]  /*63d0*/  F2FP.F16.F32.PACK_AB R26, R29, R28 ;  /* 0x0000001c1d1a723e */ /* 0x000fe400000000ff */
[----:B------:R-:W-:Y:S05]  /*63e0*/  F2FP.F16.F32.PACK_AB R27, R35, R30 ;  /* 0x0000001e231b723e */ /* 0x000fea00000000ff */
[----:B------:R1:W-:Y:S01]  /*63f0*/  STS.128 [R106+0x30], R24 ;  /* 0x000030186a007388 */ /* 0x0003e20000000c00 */
[----:B------:R-:W-:Y:S01]  /*6400*/  @!PT LDS RZ, [RZ] ;  /* 0x00000000fffff984 */ /* 0x000fe20000000800 */
[----:B------:R-:W-:Y:S01]  /*6410*/  @!PT LDS RZ, [RZ] ;  /* 0x00000000fffff984 */ /* 0x000fe20000000800 */
[----:B------:R-:W-:Y:S01]  /*6420*/  @!PT LDS RZ, [RZ] ;  /* 0x00000000fffff984 */ /* 0x000fe20000000800 */
[----:B------:R-:W-:Y:S01]  /*6430*/  @!PT LDS RZ, [RZ] ;  /* 0x00000000fffff984 */ /* 0x000fe20000000800 */
[----:B------:R2:W-:Y:S07]  /*6440*/  MEMBAR.ALL.CTA ;  /* 0x0000000000007992 */ /* 0x0005ee0000008000 */
[----:B--2---:R-:W2:Y:S02]  /*6450*/  FENCE.VIEW.ASYNC.S ;  /* 0x00000000000073c6 */ /* 0x004ea40000000000 */
[----:B--2---:R-:W-:Y:S06]  /*6460*/  BAR.SYNC.DEFER_BLOCKING 0x1, 0x80 ;  /* 0x0042000000007b1d */ /* 0x004fec0000010000 */
[----:B------:R-:W-:Y:S05]  /*6470*/  @P0 BRA `(.L_x_101) ;  /* 0x0000000000280947 */ /* 0x000fea0003800000 */
[----:B------:R-:W-:Y:S02]  /*6480*/  UIADD3 UR4, UPT, UPT, UR48, 0x200, URZ ;  /* 0x0000020030047890 */ /* 0x000fe4000fffe0ff */
[----:B------:R-:W-:Y:S01]  /*6490*/  UIADD3 UR6, UP0, UPT, UR52, 0x680, URZ ;  /* 0x0000068034067890 */ /* 0x000fe2000ff1e0ff */
[----:B------:R-:W-:Y:S03]  /*64a0*/  UMOV UR43, UR36 ;  /* 0x00000024002b7c82 */ /* 0x000fe60008000000 */
[----:B------:R-:W-:Y:S01]  /*64b0*/  MOV R93, UR4 ;  /* 0x00000004005d7c02 */ /* 0x000fe20008000f00 */
[----:B------:R-:W-:Y:S03]  /*64c0*/  UIADD3.X UR7, UPT, UPT, URZ, UR53, URZ, UP0, !UPT ;  /* 0x00000035ff077290 */ /* 0x000fe600087fe4ff */
[----:B------:R-:W-:Y:S11]  /*64d0*/  R2UR UR40, R93 ;  /* 0x000000005d2872ca */ /* 0x000ff600000e0000 */
[----:B------:R-:W-:Y:S02]  /*64e0*/  @!UPT UIADD3 URZ, UPT, UPT, URZ, URZ, URZ ;  /* 0x000000fffffff290 */ /* 0x000fe4000fffe0ff */
[----:B------:R2:W-:Y:S01]  /*64f0*/  UTMASTG.3D [UR40], [UR6] ;  /* 0x00000028060073b5 */ /* 0x0005e20008010000 */
[----:B------:R0:W-:Y:S01]  /*6500*/  UTMACMDFLUSH ;  /* 0x00000000000079b7 */ /* 0x0001e20000000000 */
[----:B--2---:R-:W-:Y:S04]  /*6510*/  DEPBAR.LE SB0, 0x1 ;  /* 0x000080400000791a */ /* 0x004fe80000000000 */
.L_x_101:
[----:B------:R-:W-:Y:S05]  /*6520*/  BSYNC.RECONVERGENT B0 ;  /* 0x0000000000007941 */ /* 0x000fea0003800200 */
.L_x_100:
[----:B------:R-:W-:Y:S01]  /*6530*/  BAR.SYNC.DEFER_BLOCKING 0x1, 0x80 ;  /* 0x0042000000007b1d */ /* 0x000fe20000010000 */
[----:B------:R-:W-:Y:S01]  /*6540*/  ISETP.NE.AND P1, PT, R107, RZ, PT ;  /* 0x000000ff6b00720c */ /* 0x000fe20003f25270 */
[----:B------:R-:W-:Y:S01]  /*6550*/  UISETP.NE.AND UP0, UPT, UR49, URZ, UPT ;  /* 0x000000ff3100728c */ /* 0x000fe2000bf05270 */
[----:B------:R-:W-:Y:S11]  /*6560*/  LEA R2, R65, UR48, 0x3 ;  /* 0x0000003041027c11 */ /* 0x000ff6000f8e18ff */
[----:B------:R-:W-:Y:S01]  /*6570*/  @P1 SHF.L.U32 R3, R97, 0x1f, RZ ;  /* 0x0000001f61031819 */ /* 0x000fe200000006ff */
[----:B------:R-:W-:Y:S06]  /*6580*/  BRA.U !UP0, `(.L_x_102) ;  /* 0x0000000108247547 */ /* 0x000fec000b800000 */
[----:B------:R-:W-:Y:S01]  /*6590*/  IMAD.U32 R4, RZ, RZ, UR51 ;  /* 0x00000033ff047e24 */ /* 0x000fe2000f8e00ff */
[----:B------:R-:W-:Y:S01]  /*65a0*/  MOV R0, UR37 ;  /* 0x0000002500007c02 */ /* 0x000fe20008000f00 */
[----:B------:R-:W-:Y:S03]  /*65b0*/  UIADD3 UR51, UPT, UPT, UR51, 0x1, URZ ;  /* 0x0000000133337890 */ /* 0x000fe6000fffe0ff */
[----:B------:R-:W-:Y:S01]  /*65c0*/  @P1 LEA R4, R4, UR48, 0x3 ;  /* 0x0000003004041c11 */ /* 0x000fe2000f8e18ff */
[----:B------:R-:W-:Y:S04]  /*65d0*/  UISETP.NE.AND UP0, UPT, UR51, 0x4, UPT ;  /* 0x000000043300788c */ /* 0x000fe8000bf05270 */
[----:B------:R-:W-:Y:S01]  /*65e0*/  @P1 VIADD R4, R4, 0x80 ;  /* 0x0000008004041836 */ /* 0x000fe20000000000 */
[----:B------:R-:W-:Y:S04]  /*65f0*/  USEL UR51, UR51, URZ, UP0 ;  /* 0x000000ff33337287 */ /* 0x000fe80008000000 */
[----:B------:R-:W-:Y:S04]  /*6600*/  @P1 PRMT R0, R0, 0x654, R4 ;  /* 0x0000065400001816 */ /* 0x000fe80000000004 */
[----:B------:R2:W-:Y:S04]  /*6610*/  @P1 SYNCS.ARRIVE.TRANS64.RED.A1T0 RZ, [R0+URZ], RZ ;  /* 0x000000ff00ff19a7 */ /* 0x0005e800081004ff */
.L_x_102:
[----:B------:R-:W4:Y:S01]  /*6620*/  @P1 SYNCS.PHASECHK.TRANS64.TRYWAIT P0, [R2+URZ+0x60], R3 ;  /* 0x00006003020015a7 */ /* 0x000f2200080011ff */
[----:B------:R-:W-:Y:S01]  /*6630*/  BSSY B1, `(.L_x_103) ;  /* 0x0000016000017945 */ /* 0x000fe20003800000 */
[----:B----4-:R-:W-:Y:S03]  /*6640*/  @P1 SEL R66, RZ, 0x1, !P0 ;  /* 0x00000001ff421807 */ /* 0x010fe60004000000 */
[----:B------:R-:W-:Y:S05]  /*6650*/  @!P1 BRA `(.L_x_104) ;  /* 0x00000000004c9947 */ /* 0x000fea0003800000 */
[----:B------:R-:W-:Y:S01]  /*6660*/  ISETP.NE.AND P0, PT, R66, RZ, PT ;  /* 0x000000ff4200720c */ /* 0x000fe20003f05270 */
[----:B------:R-:W-:Y:S01]  /*6670*/  BSSY B0, `(.L_x_105) ;  /* 0x000000b000007945 */ /* 0x000fe20003800000 */
[----:B------:R-:W-:Y:S11]  /*6680*/  ISETP.NE.AND P1, PT, R67, RZ, PT ;  /* 0x000000ff4300720c */ /* 0x000ff60003f25270 */
[----:B------:R-:W-:Y:S02]  /*6690*/  @!UPT UIADD3 URZ, UPT, UPT, URZ, URZ, URZ ;  /* 0x000000fffffff290 */ /* 0x000fe4000fffe0ff */
[C---:B------:R-:W-:Y:S01]  /*66a0*/  @P1 IMAD R6, R65.reuse, 0x2000, R100 ;  /* 0x0000200041061824 */ /* 0x040fe200078e0264 */
[C---:B------:R-:W-:Y:S01]  /*66b0*/  @P1 LEA R4, R65.reuse, R98, 0xd ;  /* 0x0000006241041211 */ /* 0x040fe200078e68ff */
[C---:B------:R-:W-:Y:S02]  /*66c0*/  @P1 IMAD R5, R65.reuse, 0x2000, R99 ;  /* 0x0000200041051824 */ /* 0x040fe400078e0263 */
[----:B------:R-:W-:Y:S01]  /*66d0*/  @P1 IMAD R3, R65, 0x2000, R106 ;  /* 0x0000200041031824 */ /* 0x000fe200078e026a */
[----:B------:R-:W-:Y:S06]  /*66e0*/  @P0 BRA `(.L_x_106) ;  /* 0x00000000000c0947 */ /* 0x000fec0003800000 */
[----:B--2---:R-:W-:Y:S04]  /*66f0*/  SHF.L.U32 R0, R97, 0x1f, RZ ;  /* 0x0000001f61007819 */ /* 0x004fe800000006ff */
[----:B------:R-:W2:Y:S02]  /*6700*/  SYNCS.PHASECHK.TRANS64.TRYWAIT P0, [R2+URZ+0x60], R0 ;  /* 0x00006000020075a7 */ /* 0x000ea400080011ff */
[----:B--2---:R-:W-:Y:S05]  /*6710*/  @!P0 BRA `(.L_x_107) ;  /* 0x0000003000948947 */ /* 0x004fea0003800000 */
.L_x_106:
[----:B------:R-:W-:Y:S05]  /*6720*/  BSYNC B0 ;  /* 0x0000000000007941 */ /* 0x000fea0003800000 */
.L_x_105:
[----:B------:R-:W-:Y:S02]  /*6730*/  ISETP.NE.AND P0, PT, R67, RZ, PT ;  /* 0x000000ff4300720c */ /* 0x000fe40003f05270 */
[----:B------:R-:W-:Y:S11]  /*6740*/  IADD3 R65, PT, PT, R65, 0x1, RZ ;  /* 0x0000000141417810 */ /* 0x000ff60007ffe0ff */
[----:B------:R4:W1:Y:S04]  /*6750*/  @P0 LDS.128 R56, [R6] ;  /* 0x0000000006380984 */ /* 0x0008680000000c00 */
[----:B------:R4:W1:Y:S04]  /*6760*/  @P0 LDS.128 R60, [R5+0x10] ;  /* 0x00001000053c0984 */ /* 0x0008680000000c00 */
[----:B------:R4:W1:Y:S04]  /*6770*/  @P0 LDS.128 R68, [R4+0x20] ;  /* 0x0000200004440984 */ /* 0x0008680000000c00 */
[----:B------:R4:W1:Y:S02]  /*6780*/  @P0 LDS.128 R76, [R3+0x30] ;  /* 0x00003000034c0984 */ /* 0x0008640000000c00 */
.L_x_104:
[----:B------:R-:W-:Y:S05]  /*6790*/  BSYNC B1 ;  /* 0x0000000000017941 */ /* 0x000fea0003800000 */
.L_x_103:
[----:B--2---:R-:W-:Y:S05]  /*67a0*/  VIADD R0, R48, 0x20 ;  /* 0x0000002030007836 */ /* 0x004fea0000000000 */
[----:B------:R-:W-:Y:S04]  /*67b0*/  SHF.R.U32.HI R0, RZ, 0x15, R0 ;  /* 0x00000015ff007819 */ /* 0x000fe80000011600 */
[----:B------:R-:W-:Y:S11]  /*67c0*/  LOP3.LUT P0, RZ, R0, 0x3, R92, 0x48, !PT ;  /* 0x0000000300ff7812 */ /* 0x000ff6000780485c */
[----:B------:R-:W-:Y:S02]  /*67d0*/  @!UPT UIADD3 URZ, UPT, UPT, URZ, URZ, URZ ;  /* 0x000000fffffff290 */ /* 0x000fe4000fffe0ff */
[----:B------:R-:W-:Y:S05]  /*67e0*/  @!P0 BRA `(.L_x_108) ;  /* 0x0000000000408947 */ /* 0x000fea0003800000 */
[----:B------:R-:W2:Y:S01]  /*67f0*/  LDCU.64 UR8, c[0x4][0x70] ;  /* 0x01000e00ff0877ac */ /* 0x000ea20008000a00 */
[----:B----4-:R-:W-:Y:S01]  /*6800*/  MOV R3, 0x0 ;  /* 0x0000000000037802 */ /* 0x010fe20000000f00 */
[----:B------:R-:W-:Y:S02]  /*6810*/  HFMA2 R12, -RZ, RZ, 0, 5.9604644775390625e-08 ;  /* 0x00000001ff0c7431 */ /* 0x000fe400000001ff */
[----:B-1----:R-:W-:Y:S02]  /*6820*/  IMAD.MOV.U32 R8, RZ, RZ, 0x192 ;  /* 0x00000192ff087424 */ /* 0x002fe400078e00ff */
[----:B------:R-:W-:Y:S01]  /*6830*/  IMAD.MOV.U32 R13, RZ, RZ, RZ ;  /* 0x000000ffff0d7224 */ /* 0x000fe200078e00ff */
[----:B------:R-:W1:Y:S01]  /*6840*/  LDCU.64 UR6, c[0x4][0x78] ;  /* 0x01000f00ff0677ac */ /* 0x000e620008000a00 */
[----:B------:R-:W4:Y:S01]  /*6850*/  LDC.64 R2, c[0x4][R3] ;  /* 0x0100000003027b82 */ /* 0x000f220000000a00 */
[----:B------:R-:W5:Y:S01]  /*6860*/  LDCU.64 UR4, c[0x4][0x10] ;  /* 0x01000200ff0477ac */ /* 0x000f620008000a00 */
[----:B--2---:R-:W-:Y:S01]  /*6870*/  MOV R5, UR9 ;  /* 0x0000000900057c02 */ /* 0x004fe20008000f00 */
[----:B------:R-:W-:Y:S01]  /*6880*/  IMAD.U32 R4, RZ, RZ, UR8 ;  /* 0x00000008ff047e24 */ /* 0x000fe2000f8e00ff */
[----:B-1----:R-:W-:Y:S01]  /*6890*/  MOV R7, UR7 ;  /* 0x0000000700077c02 */ /* 0x002fe20008000f00 */
[----:B------:R-:W-:Y:S01]  /*68a0*/  IMAD.U32 R6, RZ, RZ, UR6 ;  /* 0x00000006ff067e24 */ /* 0x000fe2000f8e00ff */
[----:B-----5:R-:W-:Y:S01]  /*68b0*/  MOV R11, UR5 ;  /* 0x00000005000b7c02 */ /* 0x020fe20008000f00 */
[----:B------:R-:W-:Y:S02]  /*68c0*/  IMAD.U32 R10, RZ, RZ, UR4 ;  /* 0x00000004ff0a7e24 */ /* 0x000fe4000f8e00ff */
[----:B------:R-:W-:Y:S07]  /*68d0*/  LEPC R20, `(.L_x_108) ;  /* 0x000000001014794e */ /* 0x000fee0000000000 */
[----:B---34-:R-:W-:Y:S05]  /*68e0*/  CALL.ABS.NOINC R2 ;  /* 0x0000000002007343 */ /* 0x018fea0003c00000 */
.L_x_108:
[----:B------:R-:W-:Y:S05]  /*68f0*/  WARPSYNC.ALL ;  /* 0x0000000000007948 */ /* 0x000fea0003800000 */
[----:B------:R-:W-:Y:S01]  /*6900*/  R2UR UR4, R48 ;  /* 0x00000000300472ca */ /* 0x000fe200000e0000 */
[--C-:B-1--4-:R-:W-:Y:S01]  /*6910*/  HADD2.F32 R3, -RZ, R56.reuse.H0_H0 ;  /* 0x20000038ff037230 */ /* 0x112fe20000004100 */
[----:B------:R-:W-:Y:S01]  /*6920*/  ISETP.NE.AND P6, PT, R107, RZ, PT ;  /* 0x000000ff6b00720c */ /* 0x000fe20003fc5270 */
[--C-:B------:R-:W-:Y:S01]  /*6930*/  HADD2.F32 R51, -RZ, R57.reuse.H1_H1 ;  /* 0x30000039ff337230 */ /* 0x100fe20000004100 */
[----:B------:R-:W-:Y:S01]  /*6940*/  MOV R50, UR51 ;  /* 0x0000003300327c02 */ /* 0x000fe20008000f00 */
[----:B------:R-:W-:Y:S01]  /*6950*/  BSSY.RECONVERGENT B0, `(.L_x_109) ;  /* 0x000008c000007945 */ /* 0x000fe20003800200 */
[----:B------:R-:W-:Y:S02]  /*6960*/  MOV R72, UR37 ;  /* 0x0000002500487c02 */ /* 0x000fe40008000f00 */
[----:B------:R-:W-:Y:S05]  /*6970*/  ISETP.NE.AND P0, PT, R102, RZ, PT ;  /* 0x000000ff6600720c */ /* 0x000fea0003f05270 */
[----:B------:R-:W1:Y:S02]  /*6980*/  LDTM.x32 R4, tmem[UR4+0x20] ;  /* 0x00002004000479ee */ /* 0x000e6400082c0000 */
[----:B------:R-:W-:Y:S04]  /*6990*/  @P6 LEA R50, R50, UR48, 0x3 ;  /* 0x0000003032326c11 */ /* 0x000fe8000f8e18ff */
[----:B------:R-:W-:Y:S04]  /*69a0*/  @P6 IADD3 R50, PT, PT, R50, 0x80, RZ ;  /* 0x0000008032326810 */ /* 0x000fe80007ffe0ff */
[----:B------:R-:W-:Y:S01]  /*69b0*/  @P6 PRMT R72, R72, 0x654, R50 ;  /* 0x0000065448486816 */ /* 0x000fe20000000032 */
[----:B------:R-:W-:Y:S02]  /*69c0*/  HADD2.F32 R50, -RZ, R57.H0_H0 ;  /* 0x20000039ff327230 */ /* 0x000fe40000004100 */
[C---:B-1----:R-:W-:Y:S01]  /*69d0*/  FMUL R0, R47.reuse, R4 ;  /* 0x000000042f007220 */ /* 0x042fe20000400000 */
[----:B------:R-:W-:Y:S02]  /*69e0*/  HADD2.F32 R4, -RZ, R56.H1_H1 ;  /* 0x30000038ff047230 */ /* 0x000fe40000004100 */
[C---:B------:R-:W-:Y:S01]  /*69f0*/  FMUL R2, R47.reuse, R5 ;  /* 0x000000052f027220 */ /* 0x040fe20000400000 */
[----:B------:R-:W-:Y:S01]  /*6a00*/  FMUL R7, R47, R7 ;  /* 0x000000072f077220 */ /* 0x000fe20000400000 */
[----:B------:R-:W-:Y:S01]  /*6a10*/  FFMA R0, R49, R3, R0 ;  /* 0x0000000331007223 */ /* 0x000fe20000000000 */
[----:B------:R-:W-:Y:S01]  /*6a20*/  FMUL R3, R47, R6 ;  /* 0x000000062f037220 */ /* 0x000fe20000400000 */
[----:B------:R-:W-:Y:S01]  /*6a30*/  FFMA R2, R49, R4, R2 ;  /* 0x0000000431027223 */ /* 0x000fe20000000002 */
[C---:B------:R-:W-:Y:S01]  /*6a40*/  FMUL R4, R47.reuse, R8 ;  /* 0x000000082f047220 */ /* 0x040fe20000400000 */
[----:B------:R-:W-:Y:S01]  /*6a50*/  FMUL R8, R47, R12 ;  /* 0x0000000c2f087220 */ /* 0x000fe20000400000 */
[----:B------:R-:W-:Y:S01]  /*6a60*/  FFMA R3, R49, R50, R3 ;  /* 0x0000003231037223 */ /* 0x000fe20000000003 */
[C---:B------:R-:W-:Y:S01]  /*6a70*/  FMUL R12, R47.reuse, R16 ;  /* 0x000000102f0c7220 */ /* 0x040fe20000400000 */
[C---:B------:R-:W-:Y:S01]  /*6a80*/  FMUL R16, R47.reuse, R20 ;  /* 0x000000142f107220 */ /* 0x040fe20000400000 */
[C---:B------:R-:W-:Y:S01]  /*6a90*/  FMUL R20, R47.reuse, R24 ;  /* 0x000000182f147220 */ /* 0x040fe20000400000 */
[C---:B------:R-:W-:Y:S01]  /*6aa0*/  FMUL R24, R47.reuse, R28 ;  /* 0x0000001c2f187220 */ /* 0x040fe20000400000 */
[C---:B------:R-:W-:Y:S01]  /*6ab0*/  FMUL R28, R47.reuse, R32 ;  /* 0x000000202f1c7220 */ /* 0x040fe20000400000 */
[--C-:B------:R-:W-:Y:S01]  /*6ac0*/  HADD2.F32 R32, -RZ, R58.reuse.H0_H0 ;  /* 0x2000003aff207230 */ /* 0x100fe20000004100 */
[----:B------:R-:W-:Y:S01]  /*6ad0*/  F2FP.F16.F32.PACK_AB R52, R2, R0 ;  /* 0x000000000234723e */ /* 0x000fe200000000ff */
[----:B------:R-:W-:Y:S02]  /*6ae0*/  HADD2.F32 R0, -RZ, R58.H1_H1 ;  /* 0x3000003aff007230 */ /* 0x000fe40000004100 */
[----:B------:R-:W-:Y:S01]  /*6af0*/  FMUL R5, R47, R9 ;  /* 0x000000092f057220 */ /* 0x000fe20000400000 */
[--C-:B------:R-:W-:Y:S02]  /*6b00*/  HADD2.F32 R2, -RZ, R59.reuse.H0_H0 ;  /* 0x2000003bff027230 */ /* 0x100fe40000004100 */
[C---:B------:R-:W-:Y:S01]  /*6b10*/  FFMA R7, R49.reuse, R51, R7 ;  /* 0x0000003331077223 */ /* 0x040fe20000000007 */
[C---:B------:R-:W-:Y:S01]  /*6b20*/  FFMA R4, R49.reuse, R32, R4 ;  /* 0x0000002031047223 */ /* 0x040fe20000000004 */
[----:B------:R-:W-:Y:S02]  /*6b30*/  HADD2.F32 R32, -RZ, R59.H1_H1 ;  /* 0x3000003bff207230 */ /* 0x000fe40000004100 */
[----:B------:R-:W-:Y:S01]  /*6b40*/  FFMA R5, R49, R0, R5 ;  /* 0x0000000031057223 */ /* 0x000fe20000000005 */
[--C-:B------:R-:W-:Y:S01]  /*6b50*/  HADD2.F32 R0, -RZ, R60.reuse.H0_H0 ;  /* 0x2000003cff007230 */ /* 0x100fe20000004100 */
[----:B------:R-:W-:Y:S01]  /*6b60*/  F2FP.F16.F32.PACK_AB R53, R7, R3 ;  /* 0x000000030735723e */ /* 0x000fe200000000ff */
[----:B------:R-:W-:Y:S01]  /*6b70*/  FMUL R6, R47, R10 ;  /* 0x0000000a2f067220 */ /* 0x000fe20000400000 */
[--C-:B------:R-:W-:Y:S01]  /*6b80*/  HADD2.F32 R3, -RZ, R61.reuse.H0_H0 ;  /* 0x2000003dff037230 */ /* 0x100fe20000004100 */
[----:B------:R-:W-:Y:S01]  /*6b90*/  F2FP.F16.F32.PACK_AB R54, R5, R4 ;  /* 0x000000040536723e */ /* 0x000fe200000000ff */
[----:B------:R-:W-:Y:S01]  /*6ba0*/  FMUL R11, R47, R11 ;  /* 0x0000000b2f0b7220 */ /* 0x000fe20000400000 */
[----:B------:R-:W-:Y:S01]  /*6bb0*/  FFMA R6, R49, R2, R6 ;  /* 0x0000000231067223 */ /* 0x000fe20000000006 */
[----:B------:R-:W-:Y:S02]  /*6bc0*/  HADD2.F32 R2, -RZ, R60.H1_H1 ;  /* 0x3000003cff027230 */ /* 0x000fe40000004100 */
[----:B------:R-:W-:Y:S01]  /*6bd0*/  FMUL R9, R47, R13 ;  /* 0x0000000d2f097220 */ /* 0x000fe20000400000 */
[C---:B------:R-:W-:Y:S01]  /*6be0*/  FFMA R11, R49.reuse, R32, R11 ;  /* 0x00000020310b7223 */ /* 0x040fe2000000000b */
[----:B------:R-:W-:Y:S01]  /*6bf0*/  FFMA R8, R49, R0, R8 ;  /* 0x0000000031087223 */ /* 0x000fe20000000008 */
[C---:B------:R-:W-:Y:S01]  /*6c00*/  FMUL R10, R47.reuse, R14 ;  /* 0x0000000e2f0a7220 */ /* 0x040fe20000400000 */
[----:B------:R-:W-:Y:S02]  /*6c10*/  HADD2.F32 R0, -RZ, R61.H1_H1 ;  /* 0x3000003dff007230 */ /* 0x000fe40000004100 */
[----:B------:R-:W-:Y:S01]  /*6c20*/  FMUL R15, R47, R15 ;  /* 0x0000000f2f0f7220 */ /* 0x000fe20000400000 */
[C---:B------:R-:W-:Y:S01]  /*6c30*/  FFMA R9, R49.reuse, R2, R9 ;  /* 0x0000000231097223 */ /* 0x040fe20000000009 */
[C---:B------:R-:W-:Y:S01]  /*6c40*/  FFMA R10, R49.reuse, R3, R10 ;  /* 0x00000003310a7223 */ /* 0x040fe2000000000a */
[--C-:B------:R-:W-:Y:S02]  /*6c50*/  HADD2.F32 R2, -RZ, R62.reuse.H0_H0 ;  /* 0x2000003eff027230 */ /* 0x100fe40000004100 */
[----:B------:R-:W-:Y:S01]  /*6c60*/  FFMA R15, R49, R0, R15 ;  /* 0x00000000310f7223 */ /* 0x000fe2000000000f */
[----:B------:R-:W-:Y:S02]  /*6c70*/  HADD2.F32 R3, -RZ, R62.H1_H1 ;  /* 0x3000003eff037230 */ /* 0x000fe40000004100 */
[C---:B------:R-:W-:Y:S01]  /*6c80*/  FMUL R13, R47.reuse, R17 ;  /* 0x000000112f0d7220 */ /* 0x040fe20000400000 */
[--C-:B------:R-:W-:Y:S02]  /*6c90*/  HADD2.F32 R0, -RZ, R63.reuse.H0_H0 ;  /* 0x2000003fff007230 */ /* 0x100fe40000004100 */
[----:B------:R-:W-:Y:S01]  /*6ca0*/  FMUL R14, R47, R18 ;  /* 0x000000122f0e7220 */ /* 0x000fe20000400000 */
[C---:B------:R-:W-:Y:S01]  /*6cb0*/  FFMA R12, R49.reuse, R2, R12 ;  /* 0x00000002310c7223 */ /* 0x040fe2000000000c */
[C---:B------:R-:W-:Y:S01]  /*6cc0*/  FFMA R13, R49.reuse, R3, R13 ;  /* 0x00000003310d7223 */ /* 0x040fe2000000000d */
[----:B------:R-:W-:Y:S02]  /*6cd0*/  HADD2.F32 R2, -RZ, R63.H1_H1 ;  /* 0x3000003fff027230 */ /* 0x000fe40000004100 */
[----:B------:R-:W-:Y:S01]  /*6ce0*/  FFMA R14, R49, R0, R14 ;  /* 0x00000000310e7223 */ /* 0x000fe2000000000e */
[C---:B------:R-:W-:Y:S01]  /*6cf0*/  FMUL R19, R47.reuse, R19 ;  /* 0x000000132f137220 */ /* 0x040fe20000400000 */
[--C-:B------:R-:W-:Y:S02]  /*6d00*/  HADD2.F32 R0, -RZ, R68.reuse.H0_H0 ;  /* 0x20000044ff007230 */ /* 0x100fe40000004100 */
[----:B------:R-:W-:Y:S01]  /*6d10*/  FMUL R17, R47, R21 ;  /* 0x000000152f117220 */ /* 0x000fe20000400000 */
[--C-:B------:R-:W-:Y:S02]  /*6d20*/  HADD2.F32 R3, -RZ, R69.reuse.H0_H0 ;  /* 0x20000045ff037230 */ /* 0x100fe40000004100 */
[C---:B------:R-:W-:Y:S01]  /*6d30*/  FFMA R19, R49.reuse, R2, R19 ;  /* 0x0000000231137223 */ /* 0x040fe20000000013 */
[----:B------:R-:W-:Y:S02]  /*6d40*/  HADD2.F32 R2, -RZ, R68.H1_H1 ;  /* 0x30000044ff027230 */ /* 0x000fe40000004100 */
        /* <DEDUP_REMOVED lines=9> */
[----:B------:R-:W-:Y:S01]  /*6de0*/  FMUL R21, R47, R25 ;  /* 0x000000192f157220 */ /* 0x000fe20000400000 */
[----:B------:R-:W-:Y:S01]  /*6df0*/  F2FP.F16.F32.PACK_AB R55, R11, R6 ;  /* 0x000000060b37723e */ /* 0x000fe200000000ff */
[--C-:B------:R-:W-:Y:S02]  /*6e00*/  HADD2.F32 R3, -RZ, R71.reuse.H0_H0 ;  /* 0x20000047ff037230 */ /* 0x100fe40000004100 */
[----:B------:R-:W-:Y:S01]  /*6e10*/  FMUL R22, R47, R26 ;  /* 0x0000001a2f167220 */ /* 0x000fe20000400000 */
[C---:B------:R-:W-:Y:S01]  /*6e20*/  FFMA R20, R49.reuse, R2, R20 ;  /* 0x0000000231147223 */ /* 0x040fe20000000014 */
[C---:B------:R-:W-:Y:S01]  /*6e30*/  FFMA R21, R49.reuse, R0, R21 ;  /* 0x0000000031157223 */ /* 0x040fe20000000015 */
[----:B------:R1:W-:Y:S01]  /*6e40*/  STS.128 [R100+0x2000], R52 ;  /* 0x0020003464007388 */ /* 0x0003e20000000c00 */
[----:B------:R-:W-:Y:S02]  /*6e50*/  HADD2.F32 R0, -RZ, R71.H1_H1 ;  /* 0x30000047ff007230 */ /* 0x000fe40000004100 */
[----:B------:R-:W-:Y:S01]  /*6e60*/  FFMA R22, R49, R3, R22 ;  /* 0x0000000331167223 */ /* 0x000fe20000000016 */
[----:B------:R-:W-:Y:S01]  /*6e70*/  FMUL R27, R47, R27 ;  /* 0x0000001b2f1b7220 */ /* 0x000fe20000400000 */
[--C-:B------:R-:W-:Y:S01]  /*6e80*/  HADD2.F32 R2, -RZ, R76.reuse.H0_H0 ;  /* 0x2000004cff027230 */ /* 0x100fe20000004100 */
[----:B------:R-:W-:Y:S01]  /*6e90*/  F2FP.F16.F32.PACK_AB R8, R9, R8 ;  /* 0x000000080908723e */ /* 0x000fe200000000ff */
[----:B------:R-:W-:Y:S01]  /*6ea0*/  HADD2.F32 R3, -RZ, R76.H1_H1 ;  /* 0x3000004cff037230 */ /* 0x000fe20000004100 */
[----:B------:R-:W-:Y:S01]  /*6eb0*/  F2FP.F16.F32.PACK_AB R9, R15, R10 ;  /* 0x0000000a0f09723e */ /* 0x000fe200000000ff */
[----:B------:R-:W-:Y:S01]  /*6ec0*/  FMUL R25, R47, R29 ;  /* 0x0000001d2f197220 */ /* 0x000fe20000400000 */
[--C-:B------:R-:W-:Y:S01]  /*6ed0*/  HADD2.F32 R4, -RZ, R77.reuse.H0_H0 ;  /* 0x2000004dff047230 */ /* 0x100fe20000004100 */
[----:B------:R-:W-:Y:S01]  /*6ee0*/  F2FP.F16.F32.PACK_AB R10, R13, R12 ;  /* 0x0000000c0d0a723e */ /* 0x000fe200000000ff */
[----:B------:R-:W-:Y:S01]  /*6ef0*/  FMUL R26, R47, R30 ;  /* 0x0000001e2f1a7220 */ /* 0x000fe20000400000 */
[----:B------:R-:W-:Y:S01]  /*6f00*/  F2FP.F16.F32.PACK_AB R11, R19, R14 ;  /* 0x0000000e130b723e */ /* 0x000fe200000000ff */
[C---:B------:R-:W-:Y:S01]  /*6f10*/  FFMA R27, R49.reuse, R0, R27 ;  /* 0x00000000311b7223 */ /* 0x040fe2000000001b */
[C---:B------:R-:W-:Y:S01]  /*6f20*/  FFMA R24, R49.reuse, R2, R24 ;  /* 0x0000000231187223 */ /* 0x040fe20000000018 */
[----:B------:R-:W-:Y:S02]  /*6f30*/  HADD2.F32 R0, -RZ, R77.H1_H1 ;  /* 0x3000004dff007230 */ /* 0x000fe40000004100 */
[----:B------:R-:W-:Y:S01]  /*6f40*/  FFMA R25, R49, R3, R25 ;  /* 0x0000000331197223 */ /* 0x000fe20000000019 */
[----:B------:R1:W-:Y:S01]  /*6f50*/  STS.128 [R99+0x2010], R8 ;  /* 0x0020100863007388 */ /* 0x0003e20000000c00 */
[----:B------:R-:W-:Y:S01]  /*6f60*/  FMUL R31, R47, R31 ;  /* 0x0000001f2f1f7220 */ /* 0x000fe20000400000 */
[--C-:B------:R-:W-:Y:S02]  /*6f70*/  HADD2.F32 R2, -RZ, R78.reuse.H0_H0 ;  /* 0x2000004eff027230 */ /* 0x100fe40000004100 */
[----:B------:R-:W-:Y:S01]  /*6f80*/  FFMA R26, R49, R4, R26 ;  /* 0x00000004311a7223 */ /* 0x000fe2000000001a */
[----:B------:R-:W-:Y:S02]  /*6f90*/  HADD2.F32 R3, -RZ, R78.H1_H1 ;  /* 0x3000004eff037230 */ /* 0x000fe40000004100 */
[----:B------:R-:W-:Y:S01]  /*6fa0*/  FMUL R29, R47, R33 ;  /* 0x000000212f1d7220 */ /* 0x000fe20000400000 */
[--C-:B------:R-:W-:Y:S01]  /*6fb0*/  HADD2.F32 R4, -RZ, R79.reuse.H0_H0 ;  /* 0x2000004fff047230 */ /* 0x100fe20000004100 */
[----:B------:R-:W-:Y:S01]  /*6fc0*/  F2FP.F16.F32.PACK_AB R16, R17, R16 ;  /* 0x000000101110723e */ /* 0x000fe200000000ff */
[----:B------:R-:W-:Y:S01]  /*6fd0*/  FMUL R30, R47, R34 ;  /* 0x000000222f1e7220 */ /* 0x000fe20000400000 */
        /* <DEDUP_REMOVED lines=14> */
[----:B------:R-:W-:Y:S02]  /*70c0*/  F2FP.F16.F32.PACK_AB R27, R35, R30 ;  /* 0x0000001e231b723e */ /* 0x000fe400000000ff */
[----:B------:R-:W-:Y:S02]  /*70d0*/  LEA R0, R65, UR48, 0x3 ;  /* 0x0000003041007c11 */ /* 0x000fe4000f8e18ff */
[----:B------:R-:W-:Y:S01]  /*70e0*/  @P6 SHF.L.U32 R2, R97, 0x1f, RZ ;  /* 0x0000001f61026819 */ /* 0x000fe200000006ff */
        /* <DEDUP_REMOVED lines=9> */
[----:B------:R-:W-:Y:S02]  /*7180*/  UIADD3 UR8, UP0, UPT, UR52, 0x680, URZ ;  /* 0x0000068034087890 */ /* 0x000fe4000ff1e0ff */
[----:B------:R-:W-:Y:S02]  /*7190*/  UIADD3 UR5, UPT, UPT, UR41, 0x20, URZ ;  /* 0x0000002029057890 */ /* 0x000fe4000fffe0ff */
[----:B------:R-:W-:Y:S02]  /*71a0*/  UIADD3 UR4, UPT, UPT, UR48, 0x2200, URZ ;  /* 0x0000220030047890 */ /* 0x000fe4000fffe0ff */
[----:B------:R-:W-:Y:S01]  /*71b0*/  UIADD3.X UR9, UPT, UPT, URZ, UR53, URZ, UP0, !UPT ;  /* 0x00000035ff097290 */ /* 0x000fe200087fe4ff */
[----:B------:R-:W-:Y:S01]  /*71c0*/  UMOV UR6, UR42 ;  /* 0x0000002a00067c82 */ /* 0x000fe20008000000 */
[----:B------:R-:W-:Y:S07]  /*71d0*/  UMOV UR7, UR36 ;  /* 0x0000002400077c82 */ /* 0x000fee0008000000 */
[----:B------:R2:W-:Y:S01]  /*71e0*/  UTMASTG.3D [UR4], [UR8] ;  /* 0x00000004080073b5 */ /* 0x0005e20008010000 */
[----:B------:R0:W-:Y:S01]  /*71f0*/  UTMACMDFLUSH ;  /* 0x00000000000079b7 */ /* 0x0001e20000000000 */
[----:B--2---:R-:W-:Y:S04]  /*7200*/  DEPBAR.LE SB0, 0x1 ;  /* 0x000080400000791a */ /* 0x004fe80000000000 */
.L_x_110:
[----:B------:R-:W-:Y:S05]  /*7210*/  BSYNC.RECONVERGENT B0 ;  /* 0x0000000000007941 */ /* 0x000fea0003800200 */
.L_x_109:
[----:B------:R-:W-:Y:S01]  /*7220*/  BAR.SYNC.DEFER_BLOCKING 0x1, 0x80 ;  /* 0x0042000000007b1d */ /* 0x000fe20000010000 */
[----:B------:R-:W-:Y:S04]  /*7230*/  UIADD3 UR40, UPT, UPT, UR51, 0x1, URZ ;  /* 0x0000000133287890 */ /* 0x000fe8000fffe0ff */
[----:B------:R-:W-:Y:S04]  /*7240*/  UISETP.NE.AND UP0, UPT, UR40, 0x4, UPT ;  /* 0x000000042800788c */ /* 0x000fe8000bf05270 */
[----:B------:R-:W-:Y:S01]  /*7250*/  USEL UR40, UR40, URZ, UP0 ;  /* 0x000000ff28287287 */ /* 0x000fe20008000000 */
[----:B------:R2:W-:Y:S01]  /*7260*/  @P6 SYNCS.ARRIVE.TRANS64.RED.A1T0 RZ, [R72+URZ], RZ ;  /* 0x000000ff48ff69a7 */ /* 0x0005e200081004ff */
[----:B------:R-:W-:Y:S01]  /*7270*/  BSSY B1, `(.L_x_111) ;  /* 0x0000017000017945 */ /* 0x000fe20003800000 */
[----:B------:R-:W4:Y:S02]  /*7280*/  @P6 SYNCS.PHASECHK.TRANS64.TRYWAIT P0, [R0+URZ+0x60], R2 ;  /* 0x00006002000065a7 */ /* 0x000f2400080011ff */
[----:B----4-:R-:W-:Y:S01]  /*7290*/  @P6 SEL R66, RZ, 0x1, !P0 ;  /* 0x00000001ff426807 */ /* 0x010fe20004000000 */
[----:B--2---:R-:W-:Y:S06]  /*72a0*/  @!P6 BRA `(.L_x_112) ;  /* 0x00000000004ce947 */ /* 0x004fec0003800000 */
        /* <DEDUP_REMOVED lines=9> */
[----:B------:R-:W-:Y:S04]  /*7340*/  SHF.L.U32 R6, R97, 0x1f, RZ ;  /* 0x0000001f61067819 */ /* 0x000fe800000006ff */
[----:B------:R-:W2:Y:S02]  /*7350*/  SYNCS.PHASECHK.TRANS64.TRYWAIT P0, [R0+URZ+0x60], R6 ;  /* 0x00006006000075a7 */ /* 0x000ea400080011ff */
[----:B--2---:R-:W-:Y:S05]  /*7360*/  @!P0 BRA `(.L_x_115) ;  /* 0x0000002400948947 */ /* 0x004fea0003800000 */
.L_x_114:
[----:B------:R-:W-:Y:S05]  /*7370*/  BSYNC B0 ;  /* 0x0000000000007941 */ /* 0x000fea0003800000 */
.L_x_113:
[----:B------:R-:W-:Y:S02]  /*7380*/  ISETP.NE.AND P0, PT, R67, RZ, PT ;  /* 0x000000ff4300720c */ /* 0x000fe40003f05270 */
[----:B------:R-:W-:Y:S11]  /*7390*/  IADD3 R65, PT, PT, R65, 0x1, RZ ;  /* 0x0000000141417810 */ /* 0x000ff60007ffe0ff */
[----:B------:R4:W1:Y:S04]  /*73a0*/  @P0 LDS.128 R56, [R5] ;  /* 0x0000000005380984 */ /* 0x0008680000000c00 */
[----:B------:R4:W1:Y:S04]  /*73b0*/  @P0 LDS.128 R60, [R4+0x10] ;  /* 0x00001000043c0984 */ /* 0x0008680000000c00 */
[----:B------:R4:W1:Y:S04]  /*73c0*/  @P0 LDS.128 R68, [R3+0x20] ;  /* 0x0000200003440984 */ /* 0x0008680000000c00 */
[----:B------:R4:W1:Y:S02]  /*73d0*/  @P0 LDS.128 R76, [R2+0x30] ;  /* 0x00003000024c0984 */ /* 0x0008640000000c00 */
.L_x_112:
[----:B------:R-:W-:Y:S05]  /*73e0*/  BSYNC B1 ;  /* 0x0000000000017941 */ /* 0x000fea0003800000 */
.L_x_111:
        /* <DEDUP_REMOVED lines=21> */
.L_x_116:
        /* <DEDUP_REMOVED lines=146> */
.L_x_118:
[----:B------:R-:W-:Y:S05]  /*7e60*/  BSYNC.RECONVERGENT B0 ;  /* 0x0000000000007941 */ /* 0x000fea0003800200 */
.L_x_117:
        /* <DEDUP_REMOVED lines=21> */
.L_x_122:
[----:B------:R-:W-:Y:S05]  /*7fc0*/  BSYNC B0 ;  /* 0x0000000000007941 */ /* 0x000fea0003800000 */
.L_x_121:
[----:B------:R-:W-:Y:S11]  /*7fd0*/  ISETP.NE.AND P0, PT, R67, RZ, PT ;  /* 0x000000ff4300720c */ /* 0x000ff60003f05270 */
[----:B------:R-:W-:Y:S02]  /*7fe0*/  @!UPT UIADD3 URZ, UPT, UPT, URZ, URZ, URZ ;  /* 0x000000fffffff290 */ /* 0x000fe4000fffe0ff */
[----:B------:R4:W1:Y:S04]  /*7ff0*/  @P0 LDS.128 R56, [R4] ;  /* 0x0000000004380984 */ /* 0x0008680000000c00 */
[----:B------:R4:W1:Y:S04]  /*8000*/  @P0 LDS.128 R60, [R3+0x10] ;  /* 0x00001000033c0984 */ /* 0x0008680000000c00 */
[----:B------:R4:W1:Y:S04]  /*8010*/  @P0 LDS.128 R68, [R2+0x20] ;  /* 0x0000200002440984 */ /* 0x0008680000000c00 */
[----:B------:R4:W1:Y:S02]  /*8020*/  @P0 LDS.128 R76, [R65+0x30] ;  /* 0x00003000414c0984 */ /* 0x0008640000000c00 */
.L_x_120:
[----:B------:R-:W-:Y:S05]  /*8030*/  BSYNC B1 ;  /* 0x0000000000017941 */ /* 0x000fea0003800000 */
.L_x_119:
        /* <DEDUP_REMOVED lines=21> */
.L_x_124:
[----:B------:R-:W-:Y:S01]  /*8190*/  ISETP.NE.AND P0, PT, R102, RZ, PT ;  /* 0x000000ff6600720c */ /* 0x000fe20003f05270 */
[----:B------:R-:W-:Y:S05]  /*81a0*/  WARPSYNC.ALL ;  /* 0x0000000000007948 */ /* 0x000fea0003800000 */
[----:B------:R-:W-:Y:S01]  /*81b0*/  R2UR UR4, R48 ;  /* 0x00000000300472ca */ /* 0x000fe200000e0000 */
[--C-:B-1----:R-:W-:Y:S01]  /*81c0*/  HADD2.F32 R0, -RZ, R56.reuse.H0_H0 ;  /* 0x20000038ff007230 */ /* 0x102fe20000004100 */
[----:B------:R-:W-:Y:S01]  /*81d0*/  R2UR UR5, R64 ;  /* 0x00000000400572ca */ /* 0x000fe200000e0000 */
[----:B----4-:R-:W-:Y:S01]  /*81e0*/  HADD2.F32 R2, -RZ, R56.H1_H1 ;  /* 0x30000038ff027230 */ /* 0x010fe20000004100 */
[----:B------:R-:W-:Y:S01]  /*81f0*/  BSSY.RECONVERGENT B0, `(.L_x_125) ;  /* 0x0000089000007945 */ /* 0x000fe20003800200 */
[--C-:B------:R-:W-:Y:S02]  /*8200*/  HADD2.F32 R3, -RZ, R57.reuse.H0_H0 ;  /* 0x20000039ff037230 */ /* 0x100fe40000004100 */
[----:B------:R-:W-:Y:S02]  /*8210*/  HADD2.F32 R48, -RZ, R57.H1_H1 ;  /* 0x30000039ff307230 */ /* 0x000fe40000004100 */
[--C-:B------:R-:W-:Y:S02]  /*8220*/  HADD2.F32 R50, -RZ, R58.reuse.H0_H0 ;  /* 0x2000003aff327230 */ /* 0x100fe40000004100 */
[----:B------:R-:W-:Y:S02]  /*8230*/  HADD2.F32 R51, -RZ, R58.H1_H1 ;  /* 0x3000003aff337230 */ /* 0x000fe40000004100 */
[----:B------:R-:W1:Y:S01]  /*8240*/  LDTM.x32 R4, tmem[UR4+0x60] ;  /* 0x00006004000479ee */ /* 0x000e6200082c0000 */
[----:B------:R-:W-:Y:S01]  /*8250*/  NOP ;  /* 0x0000000000007918 */ /* 0x000fe20000000000 */
[----:B------:R-:W-:Y:S01]  /*8260*/  UIADD3 UR5, UPT, UPT, UR5, 0xf0, URZ ;  /* 0x000000f005057890 */ /* 0x000fe2000fffe0ff */
[--C-:B------:R-:W-:Y:S02]  /*8270*/  HADD2.F32 R52, -RZ, R59.reuse.H0_H0 ;  /* 0x2000003bff347230 */ /* 0x100fe40000004100 */
[----:B------:R-:W-:Y:S01]  /*8280*/  HADD2.F32 R53, -RZ, R59.H1_H1 ;  /* 0x3000003bff357230 */ /* 0x000fe20000004100 */
[----:B------:R-:W-:Y:S01]  /*8290*/  UPRMT UR5, UR37, 0x654, UR5 ;  /* 0x0000065425057896 */ /* 0x000fe20008000005 */
[--C-:B------:R-:W-:Y:S02]  /*82a0*/  HADD2.F32 R54, -RZ, R60.reuse.H0_H0 ;  /* 0x2000003cff367230 */ /* 0x100fe40000004100 */
[----:B------:R-:W-:Y:S02]  /*82b0*/  HADD2.F32 R55, -RZ, R60.H1_H1 ;  /* 0x3000003cff377230 */ /* 0x000fe40000004100 */
[--C-:B------:R-:W-:Y:S02]  /*82c0*/  HADD2.F32 R56, -RZ, R61.reuse.H0_H0 ;  /* 0x2000003dff387230 */ /* 0x100fe40000004100 */
[----:B------:R-:W-:Y:S02]  /*82d0*/  HADD2.F32 R57, -RZ, R61.H1_H1 ;  /* 0x3000003dff397230 */ /* 0x000fe40000004100 */
[----:B-1----:R-:W-:Y:S01]  /*82e0*/  SYNCS.ARRIVE.TRANS64.RED.A1T0 RZ, [UR5], RZ ;  /* 0x000000ffffff79a7 */ /* 0x002fe20008100405 */
[--C-:B------:R-:W-:Y:S02]  /*82f0*/  HADD2.F32 R58, -RZ, R62.reuse.H0_H0 ;  /* 0x2000003eff3a7230 */ /* 0x100fe40000004100 */
[----:B------:R-:W-:Y:S02]  /*8300*/  HADD2.F32 R59, -RZ, R62.H1_H1 ;  /* 0x3000003eff3b7230 */ /* 0x000fe40000004100 */
[--C-:B------:R-:W-:Y:S02]  /*8310*/  HADD2.F32 R60, -RZ, R63.reuse.H0_H0 ;  /* 0x2000003fff3c7230 */ /* 0x100fe40000004100 */
[----:B------:R-:W-:Y:S02]  /*8320*/  HADD2.F32 R61, -RZ, R63.H1_H1 ;  /* 0x3000003fff3d7230 */ /* 0x000fe40000004100 */
[C---:B------:R-:W-:Y:S01]  /*8330*/  FMUL R4, R47.reuse, R4 ;  /* 0x000000042f047220 */ /* 0x040fe20000400000 */
[C---:B------:R-:W-:Y:S01]  /*8340*/  FMUL R5, R47.reuse, R5 ;  /* 0x000000052f057220 */ /* 0x040fe20000400000 */
[C---:B------:R-:W-:Y:S01]  /*8350*/  FMUL R6, R47.reuse, R6 ;  /* 0x000000062f067220 */ /* 0x040fe20000400000 */
[----:B------:R-:W-:Y:S01]  /*8360*/  FMUL R7, R47, R7 ;  /* 0x000000072f077220 */ /* 0x000fe20000400000 */
[C---:B------:R-:W-:Y:S01]  /*8370*/  FFMA R4, R49.reuse, R0, R4 ;  /* 0x0000000031047223 */ /* 0x040fe20000000004 */
[C---:B------:R-:W-:Y:S01]  /*8380*/  FFMA R5, R49.reuse, R2, R5 ;  /* 0x0000000231057223 */ /* 0x040fe20000000005 */
[C---:B------:R-:W-:Y:S01]  /*8390*/  FFMA R6, R49.reuse, R3, R6 ;  /* 0x0000000331067223 */ /* 0x040fe20000000006 */
[----:B------:R-:W-:Y:S01]  /*83a0*/  FFMA R7, R49, R48, R7 ;  /* 0x0000003031077223 */ /* 0x000fe20000000007 */
[C---:B------:R-:W-:Y:S01]  /*83b0*/  FMUL R8, R47.reuse, R8 ;  /* 0x000000082f087220 */ /* 0x040fe20000400000 */
[----:B------:R-:W-:Y:S01]  /*83c0*/  FMUL R9, R47, R9 ;  /* 0x000000092f097220 */ /* 0x000fe20000400000 */
[----:B------:R-:W-:Y:S01]  /*83d0*/  F2FP.F16.F32.PACK_AB R4, R5, R4 ;  /* 0x000000040504723e */ /* 0x000fe200000000ff */
[----:B------:R-:W-:Y:S01]  /*83e0*/  FMUL R0, R47, R10 ;  /* 0x0000000a2f007220 */ /* 0x000fe20000400000 */
[----:B------:R-:W-:Y:S01]  /*83f0*/  F2FP.F16.F32.PACK_AB R5, R7, R6 ;  /* 0x000000060705723e */ /* 0x000fe200000000ff */
[C---:B------:R-:W-:Y:S01]  /*8400*/  FFMA R8, R49.reuse, R50, R8 ;  /* 0x0000003231087223 */ /* 0x040fe20000000008 */
[C---:B------:R-:W-:Y:S01]  /*8410*/  FFMA R9, R49.reuse, R51, R9 ;  /* 0x0000003331097223 */ /* 0x040fe20000000009 */
[----:B------:R-:W-:Y:S01]  /*8420*/  FFMA R0, R49, R52, R0 ;  /* 0x0000003431007223 */ /* 0x000fe20000000000 */
[C---:B------:R-:W-:Y:S01]  /*8430*/  FMUL R2, R47.reuse, R11 ;  /* 0x0000000b2f027220 */ /* 0x040fe20000400000 */
[C---:B------:R-:W-:Y:S01]  /*8440*/  FMUL R3, R47.reuse, R12 ;  /* 0x0000000c2f037220 */ /* 0x040fe20000400000 */
[----:B------:R-:W-:Y:S01]  /*8450*/  FMUL R10, R47, R13 ;  /* 0x0000000d2f0a7220 */ /* 0x000fe20000400000 */
[----:B------:R-:W-:Y:S01]  /*8460*/  F2FP.F16.F32.PACK_AB R6, R9, R8 ;  /* 0x000000080906723e */ /* 0x000fe200000000ff */
[C---:B------:R-:W-:Y:S01]  /*8470*/  FFMA R2, R49.reuse, R53, R2 ;  /* 0x0000003531027223 */ /* 0x040fe20000000002 */
[C---:B------:R-:W-:Y:S01]  /*8480*/  FFMA R3, R49.reuse, R54, R3 ;  /* 0x0000003631037223 */ /* 0x040fe20000000003 */
[----:B------:R-:W-:Y:S01]  /*8490*/  FFMA R10, R49, R55, R10 ;  /* 0x00000037310a7223 */ /* 0x000fe2000000000a */
[C---:B------:R-:W-:Y:S01]  /*84a0*/  FMUL R11, R47.reuse, R14 ;  /* 0x0000000e2f0b7220 */ /* 0x040fe20000400000 */
[C---:B------:R-:W-:Y:S01]  /*84b0*/  FMUL R15, R47.reuse, R15 ;  /* 0x0000000f2f0f7220 */ /* 0x040fe20000400000 */
[C---:B------:R-:W-:Y:S01]  /*84c0*/  FMUL R12, R47.reuse, R16 ;  /* 0x000000102f0c7220 */ /* 0x040fe20000400000 */
[----:B------:R-:W-:Y:S01]  /*84d0*/  FMUL R13, R47, R17 ;  /* 0x000000112f0d7220 */ /* 0x000fe20000400000 */
[----:B------:R-:W-:Y:S01]  /*84e0*/  FFMA R11, R49, R56, R11 ;  /* 0x00000038310b7223 */ /* 0x000fe2000000000b */
[----:B------:R-:W-:Y:S01]  /*84f0*/  FMUL R14, R47, R18 ;  /* 0x000000122f0e7220 */ /* 0x000fe20000400000 */
[----:B------:R-:W-:Y:S01]  /*8500*/  FFMA R15, R49, R57, R15 ;  /* 0x00000039310f7223 */ /* 0x000fe2000000000f */
[--C-:B------:R-:W-:Y:S02]  /*8510*/  HADD2.F32 R62, -RZ, R68.reuse.H0_H0 ;  /* 0x20000044ff3e7230 */ /* 0x100fe40000004100 */
[----:B------:R-:W-:Y:S01]  /*8520*/  FMUL R19, R47, R19 ;  /* 0x000000132f137220 */ /* 0x000fe20000400000 */
[----:B------:R-:W-:Y:S01]  /*8530*/  F2FP.F16.F32.PACK_AB R7, R2, R0 ;  /* 0x000000000207723e */ /* 0x000fe200000000ff */
[----:B------:R-:W-:Y:S01]  /*8540*/  FFMA R12, R49, R58, R12 ;  /* 0x0000003a310c7223 */ /* 0x000fe2000000000c */
[----:B------:R-:W-:Y:S02]  /*8550*/  HADD2.F32 R63, -RZ, R68.H1_H1 ;  /* 0x30000044ff3f7230 */ /* 0x000fe40000004100 */
[----:B------:R-:W-:Y:S01]  /*8560*/  FMUL R16, R47, R20 ;  /* 0x000000142f107220 */ /* 0x000fe20000400000 */
[----:B------:R-:W-:Y:S01]  /*8570*/  FFMA R13, R49, R59, R13 ;  /* 0x0000003b310d7223 */ /* 0x000fe2000000000d */
[----:B------:R1:W-:Y:S01]  /*8580*/  STS.128 [R100+0x6000], R4 ;  /* 0x0060000464007388 */ /* 0x0003e20000000c00 */
[--C-:B------:R-:W-:Y:S02]  /*8590*/  HADD2.F32 R64, -RZ, R69.reuse.H0_H0 ;  /* 0x20000045ff407230 */ /* 0x100fe40000004100 */
[----:B------:R-:W-:Y:S01]  /*85a0*/  FMUL R17, R47, R21 ;  /* 0x000000152f117220 */ /* 0x000fe20000400000 */
[----:B------:R-:W-:Y:S01]  /*85b0*/  FFMA R14, R49, R60, R14 ;  /* 0x0000003c310e7223 */ /* 0x000fe2000000000e */
[----:B------:R-:W-:Y:S02]  /*85c0*/  HADD2.F32 R65, -RZ, R69.H1_H1 ;  /* 0x30000045ff417230 */ /* 0x000fe40000004100 */
[----:B------:R-:W-:Y:S01]  /*85d0*/  FMUL R18, R47, R22 ;  /* 0x000000162f127220 */ /* 0x000fe20000400000 */
[----:B------:R-:W-:Y:S01]  /*85e0*/  FFMA R19, R49, R61, R19 ;  /* 0x0000003d31137223 */ /* 0x000fe20000000013 */
        /* <DEDUP_REMOVED lines=11> */
[----:B------:R-:W-:Y:S01]  /*86a0*/  F2FP.F16.F32.PACK_AB R8, R10, R3 ;  /* 0x000000030a08723e */ /* 0x000fe200000000ff */
[----:B------:R-:W-:Y:S01]  /*86b0*/  FFMA R23, R49, R65, R23 ;  /* 0x0000004131177223 */ /* 0x000fe20000000017 */
[----:B------:R-:W-:Y:S01]  /*86c0*/  F2FP.F16.F32.PACK_AB R9, R15, R11 ;  /* 0x0000000b0f09723e */ /* 0x000fe200000000ff */
[--C-:B------:R-:W-:Y:S02]  /*86d0*/  HADD2.F32 R70, -RZ, R76.reuse.H0_H0 ;  /* 0x2000004cff467230 */ /* 0x100fe40000004100 */
[----:B------:R-:W-:Y:S01]  /*86e0*/  FMUL R27, R47, R27 ;  /* 0x0000001b2f1b7220 */ /* 0x000fe20000400000 */
[----:B------:R-:W-:Y:S01]  /*86f0*/  F2FP.F16.F32.PACK_AB R10, R13, R12 ;  /* 0x0000000c0d0a723e */ /* 0x000fe200000000ff */
[----:B------:R-:W-:Y:S01]  /*8700*/  FFMA R20, R49, R66, R20 ;  /* 0x0000004231147223 */ /* 0x000fe20000000014 */
[----:B------:R-:W-:Y:S01]  /*8710*/  F2FP.F16.F32.PACK_AB R11, R19, R14 ;  /* 0x0000000e130b723e */ /* 0x000fe200000000ff */
[----:B------:R-:W-:Y:S02]  /*8720*/  HADD2.F32 R71, -RZ, R76.H1_H1 ;  /* 0x3000004cff477230 */ /* 0x000fe40000004100 */
[----:B------:R-:W-:Y:S01]  /*8730*/  FMUL R24, R47, R28 ;  /* 0x0000001c2f187220 */ /* 0x000fe20000400000 */
[----:B------:R-:W-:Y:S01]  /*8740*/  FFMA R21, R49, R67, R21 ;  /* 0x0000004331157223 */ /* 0x000fe20000000015 */
[--C-:B------:R-:W-:Y:S01]  /*8750*/  HADD2.F32 R72, -RZ, R77.reuse.H0_H0 ;  /* 0x2000004dff487230 */ /* 0x100fe20000004100 */
[----:B------:R1:W-:Y:S01]  /*8760*/  STS.128 [R99+0x6010], R8 ;  /* 0x0060100863007388 */ /* 0x0003e20000000c00 */
        /* <DEDUP_REMOVED lines=49> */
.L_x_126:
[----:B------:R-:W-:Y:S05]  /*8a80*/  BSYNC.RECONVERGENT B0 ;  /* 0x0000000000007941 */ /* 0x000fea0003800200 */
.L_x_125:
[----:B------:R-:W-:Y:S01]  /*8a90*/  BAR.SYNC.DEFER_BLOCKING 0x1, 0x80 ;  /* 0x0042000000007b1d */ /* 0x000fe20000010000 */
[----:B------:R-:W-:Y:S01]  /*8aa0*/  UISETP.NE.AND UP0, UPT, UR49, -0x4, UPT ;  /* 0xfffffffc3100788c */ /* 0x000fe2000bf05270 */
[----:B------:R-:W-:Y:S08]  /*8ab0*/  IADD3 R45, PT, PT, R45, 0x1, RZ ;  /* 0x000000012d2d7810 */ /* 0x000ff00007ffe0ff */
[----:B------:R-:W-:Y:S05]  /*8ac0*/  BRA.U !UP0, `(.L_x_127) ;  /* 0x0000000108287547 */ /* 0x000fea000b800000 */
[----:B------:R-:W-:Y:S01]  /*8ad0*/  ISETP.NE.AND P0, PT, R107, RZ, PT ;  /* 0x000000ff6b00720c */ /* 0x000fe20003f05270 */
[----:B------:R-:W-:Y:S01]  /*8ae0*/  IMAD.U32 R2, RZ, RZ, UR51 ;  /* 0x00000033ff027e24 */ /* 0x000fe2000f8e00ff */
[----:B------:R-:W-:Y:S01]  /*8af0*/  UIADD3 UR51, UPT, UPT, UR51, 0x1, URZ ;  /* 0x0000000133337890 */ /* 0x000fe2000fffe0ff */
[----:B------:R-:W-:Y:S03]  /*8b00*/  IMAD.U32 R0, RZ, RZ, UR37 ;  /* 0x00000025ff007e24 */ /* 0x000fe6000f8e00ff */
[----:B------:R-:W-:Y:S04]  /*8b10*/  UISETP.NE.AND UP0, UPT, UR51, 0x4, UPT ;  /* 0x000000043300788c */ /* 0x000fe8000bf05270 */
[----:B------:R-:W-:Y:S03]  /*8b20*/  USEL UR51, UR51, URZ, UP0 ;  /* 0x000000ff33337287 */ /* 0x000fe60008000000 */
[----:B------:R-:W-:Y:S05]  /*8b30*/  @P0 LEA R2, R2, UR48, 0x3 ;  /* 0x0000003002020c11 */ /* 0x000fea000f8e18ff */
[----:B------:R-:W-:Y:S05]  /*8b40*/  @P0 VIADD R2, R2, 0x80 ;  /* 0x0000008002020836 */ /* 0x000fea0000000000 */
[----:B------:R-:W-:Y:S04]  /*8b50*/  @P0 PRMT R0, R0, 0x654, R2 ;  /* 0x0000065400000816 */ /* 0x000fe80000000002 */
[----:B------:R2:W-:Y:S03]  /*8b60*/  @P0 SYNCS.ARRIVE.TRANS64.RED.A1T0 RZ, [R0+URZ], RZ ;  /* 0x000000ff00ff09a7 */ /* 0x0005e600081004ff */
.L_x_127:
[----:B------:R-:W-:Y:S01]  /*8b70*/  ISETP.NE.AND P2, PT, R103, RZ, PT ;  /* 0x000000ff6700720c */ /* 0x000fe20003f45270 */
[----:B------:R-:W-:Y:S01]  /*8b80*/  UIADD3 UR49, UPT, UPT, UR49, 0x4, URZ ;  /* 0x0000000431317890 */ /* 0x000fe2000fffe0ff */
[----:B------:R-:W-:Y:S01]  /*8b90*/  ISETP.NE.AND P0, PT, R105, 0x2, PT ;  /* 0x000000026900780c */ /* 0x000fe20003f05270 */
[----:B------:R-:W-:Y:S01]  /*8ba0*/  IMAD.IADD R14, R43, 0x1, R86 ;  /* 0x000000012b0e7824 */ /* 0x000fe200078e0256 */
[----:B------:R-:W-:Y:S01]  /*8bb0*/  ISETP.NE.AND P1, PT, R45, 0x4, PT ;  /* 0x000000042d00780c */ /* 0x000fe20003f25270 */
[----:B------:R-:W-:Y:S01]  /*8bc0*/  IMAD.IADD R15, R44, 0x1, R87 ;  /* 0x000000012c0f7824 */ /* 0x000fe200078e0257 */
[----:B------:R-:W-:Y:S02]  /*8bd0*/  SEL R2, RZ, 0x1, P0 ;  /* 0x00000001ff027807 */ /* 0x000fe40000000000 */
[----:B--2---:R-:W-:Y:S02]  /*8be0*/  SEL R0, RZ, 0x1, P1 ;  /* 0x00000001ff007807 */ /* 0x004fe40000800000 */
[----:B------:R-:W-:Y:S02]  /*8bf0*/  LOP3.LUT R95, R95, R2, RZ, 0x3c, !PT ;  /* 0x000000025f5f7212 */ /* 0x000fe400078e3cff */
[----:B------:R-:W-:Y:S02]  /*8c00*/  LOP3.LUT R96, R96, R0, RZ, 0x3c, !PT ;  /* 0x0000000060607212 */ /* 0x000fe400078e3cff */
[----:B------:R-:W-:Y:S02]  /*8c10*/  @P2 R2UR UR36, R94 ;  /* 0x000000005e2422ca */ /* 0x000fe400000e0000 */
[----:B------:R-:W-:Y:S02]  /*8c20*/  SEL R105, R105, RZ, P0 ;  /* 0x000000ff69697207 */ /* 0x000fe40000000000 */
[----:B------:R-:W-:Y:S01]  /*8c30*/  SEL R45, R45, RZ, P1 ;  /* 0x000000ff2d2d7207 */ /* 0x000fe20000800000 */
[----:B------:R-:W-:Y:S10]  /*8c40*/  @P2 BRA `(.L_x_128) ;  /* 0xffffffc000502947 */ /* 0x000ff4000383ffff */
[----:B------:R-:W-:-:S09]  /*8c50*/  UISETP.NE.AND UP0, UPT, UR50, URZ, UPT ;  /* 0x000000ff3200728c */ /* 0x000fd2000bf05270 */
[----:B------:R-:W-:Y:S05]  /*8c60*/  BRA.U !UP0, `(.L_x_129) ;  /* 0x0000000108487547 */ /* 0x000fea000b800000 */
[----:B------:R-:W2:Y:S02]  /*8c70*/  LDCU.64 UR4, c[0x0][0x890] ;  /* 0x00011200ff0477ac */ /* 0x000ea40008000a00 */
[----:B--2---:R-:W-:-:S04]  /*8c80*/  UISETP.NE.U32.AND UP0, UPT, UR4, URZ, UPT ;  /* 0x000000ff0400728c */ /* 0x004fc8000bf05070 */
[----:B------:R-:W-:-:S09]  /*8c90*/  UISETP.NE.AND.EX UP0, UPT, UR5, URZ, UPT, UP0 ;  /* 0x000000ff0500728c */ /* 0x000fd2000bf05300 */
[----:B------:R-:W-:Y:S05]  /*8ca0*/  BRA.U UP0, `(.L_x_130) ;  /* 0x00000001000c7547 */ /* 0x000fea000b800000 */
[----:B------:R-:W-:-:S13]  /*8cb0*/  FSETP.NEU.AND P0, PT, R49, RZ, PT ;  /* 0x000000ff3100720b */ /* 0x000fda0003f0d000 */
[----:B------:R-:W-:Y:S05]  /*8cc0*/  @!P0 EXIT ;  /* 0x000000000000894d */ /* 0x000fea0003800000 */
[----:B------:R-:W-:Y:S05]  /*8cd0*/  BRA `(.L_x_129) ;  /* 0x00000000002c7947 */ /* 0x000fea0003800000 */
.L_x_130:
[----:B------:R-:W-:Y:S01]  /*8ce0*/  ISETP.NE.AND P0, PT, R104, RZ, PT ;  /* 0x000000ff6800720c */ /* 0x000fe20003f05270 */
[----:B------:R-:W-:-:S12]  /*8cf0*/  BSSY.RECONVERGENT B0, `(.L_x_129) ;  /* 0x0000009000007945 */ /* 0x000fd80003800200 */
[----:B------:R-:W-:Y:S05]  /*8d00*/  @P0 BRA `(.L_x_131) ;  /* 0x0000000000140947 */ /* 0x000fea0003800000 */
[----:B------:R-:W2:Y:S02]  /*8d10*/  LDCU.64 UR4, c[0x0][0x888] ;  /* 0x00011100ff0477ac */ /* 0x000ea40008000a00 */
[----:B--2---:R-:W-:-:S04]  /*8d20*/  ISETP.NE.U32.AND P0, PT, RZ, UR4, PT ;  /* 0x00000004ff007c0c */ /* 0x004fc8000bf05070 */
[----:B------:R-:W-:-:S13]  /*8d30*/  ISETP.NE.AND.EX P0, PT, RZ, UR5, PT, P0 ;  /* 0x00000005ff007c0c */ /* 0x000fda000bf05300 */
[----:B------:R-:W-:Y:S05]  /*8d40*/  @!P0 EXIT ;  /* 0x000000000000894d */ /* 0x000fea0003800000 */
[----:B------:R-:W-:Y:S05]  /*8d50*/  BRA `(.L_x_132) ;  /* 0x0000000000087947 */ /* 0x000fea0003800000 */
.L_x_131:
[----:B------:R-:W-:-:S13]  /*8d60*/  FSETP.NEU.AND P0, PT, R49, RZ, PT ;  /* 0x000000ff3100720b */ /* 0x000fda0003f0d000 */
[----:B------:R-:W-:Y:S05]  /*8d70*/  @!P0 EXIT ;  /* 0x000000000000894d */ /* 0x000fea0003800000 */
.L_x_132:
[----:B------:R-:W-:Y:S05]  /*8d80*/  BSYNC.RECONVERGENT B0 ;  /* 0x0000000000007941 */ /* 0x000fea0003800200 */
.L_x_129:
[----:B------:R-:W-:Y:S01]  /*8d90*/  ULEA UR4, UR51, UR48, 0x3 ;  /* 0x0000003033047291 */ /* 0x000fe2000f8e18ff */
[----:B------:R-:W-:-:S04]  /*8da0*/  DEPBAR.LE SB0, 0x0 ;  /* 0x000080000000791a */ /* 0x000fc80000000000 */
[----:B------:R-:W-:-:S04]  /*8db0*/  UIADD3 UR4, UPT, UPT, UR4, 0x80, URZ ;  /* 0x0000008004047890 */ /* 0x000fc8000fffe0ff */
[----:B------:R-:W-:-:S09]  /*8dc0*/  UPRMT UR4, UR37, 0x654, UR4 ;  /* 0x0000065425047896 */ /* 0x000fd20008000004 */
[----:B------:R-:W-:Y:S01]  /*8dd0*/  SYNCS.ARRIVE.TRANS64.RED.A1T0 RZ, [UR4], RZ ;  /* 0x000000ffffff79a7 */ /* 0x000fe20008100404 */
[----:B------:R-:W-:Y:S05]  /*8de0*/  EXIT ;  /* 0x000000000000794d */ /* 0x000fea0003800000 */
.L_x_19:
[----:B--2---:R2:W1:Y:S02]  /*8df0*/  SYNCS.PHASECHK.TRANS64.TRYWAIT P0, [R2+URZ+0x120], R3 ;  /* 0x00012003020075a7 */ /* 0x00446400080011ff */
[----:B-1----:R-:W-:Y:S05]  /*8e00*/  @!P0 NANOSLEEP.SYNCS 0x989680 ;  /* 0x009896800000895d */ /* 0x002fea0003900000 */
[----:B------:R-:W1:Y:S02]  /*8e10*/  @!P0 SYNCS.PHASECHK.TRANS64 P0, [R2+URZ+0x120], R3 ;  /* 0x00012003020085a7 */ /* 0x000e6400080010ff */
[----:B-1----:R-:W-:Y:S05]  /*8e20*/  @!P0 BRA `(.L_x_19) ;  /* 0xfffffffc00f08947 */ /* 0x002fea000383ffff */
[----:B------:R-:W-:Y:S05]  /*8e30*/  BRA `(.L_x_133) ;  /* 0xffffff8400f87947 */ /* 0x000fea000383ffff */
.L_x_22:
[----:B-1----:R-:W-:-:S07]  /*8e40*/  MOV R2, UR33 ;  /* 0x0000002100027c02 */ /* 0x002fce0008000f00 */
.L_x_134:
[----:B-1----:R1:W2:Y:S02]  /*8e50*/  SYNCS.PHASECHK.TRANS64.TRYWAIT P0, [R2+URZ+0x30], R4 ;  /* 0x00003004020075a7 */ /* 0x0022a400080011ff */
[----:B--2---:R-:W-:Y:S05]  /*8e60*/  @!P0 NANOSLEEP.SYNCS 0x989680 ;  /* 0x009896800000895d */ /* 0x004fea0003900000 */
[----:B------:R-:W2:Y:S02]  /*8e70*/  @!P0 SYNCS.PHASECHK.TRANS64 P0, [R2+URZ+0x30], R4 ;  /* 0x00003004020085a7 */ /* 0x000ea400080010ff */
[----:B--2---:R-:W-:Y:S05]  /*8e80*/  @!P0 BRA `(.L_x_134) ;  /* 0xfffffffc00f08947 */ /* 0x004fea000383ffff */
[----:B------:R-:W-:Y:S05]  /*8e90*/  BRA `(.L_x_21) ;  /* 0xffffff8800487947 */ /* 0x000fea000383ffff */
.L_x_28:
[----:B-1----:R-:W-:-:S07]  /*8ea0*/  MOV R2, UR17 ;  /* 0x0000001100027c02 */ /* 0x002fce0008000f00 */
.L_x_135:
[----:B-1----:R1:W2:Y:S02]  /*8eb0*/  SYNCS.PHASECHK.TRANS64.TRYWAIT P0, [R2+URZ+0x30], R4 ;  /* 0x00003004020075a7 */ /* 0x0022a400080011ff */
[----:B--2---:R-:W-:Y:S05]  /*8ec0*/  @!P0 NANOSLEEP.SYNCS 0x989680 ;  /* 0x009896800000895d */ /* 0x004fea0003900000 */
[----:B------:R-:W2:Y:S02]  /*8ed0*/  @!P0 SYNCS.PHASECHK.TRANS64 P0, [R2+URZ+0x30], R4 ;  /* 0x00003004020085a7 */ /* 0x000ea400080010ff */
[----:B--2---:R-:W-:Y:S05]  /*8ee0*/  @!P0 BRA `(.L_x_135) ;  /* 0xfffffffc00f08947 */ /* 0x004fea000383ffff */
[----:B------:R-:W-:Y:S05]  /*8ef0*/  BRA `(.L_x_27) ;  /* 0xffffff8800ec7947 */ /* 0x000fea000383ffff */
.L_x_32:
[----:B-1----:R1:W2:Y:S02]  /*8f00*/  SYNCS.PHASECHK.TRANS64.TRYWAIT P0, [R2+URZ+0xb0], R3 ;  /* 0x0000b003020075a7 */ /* 0x0022a400080011ff */
[----:B--2---:R-:W-:Y:S05]  /*8f10*/  @!P0 NANOSLEEP.SYNCS 0x989680 ;  /* 0x009896800000895d */ /* 0x004fea0003900000 */
[----:B------:R-:W2:Y:S02]  /*8f20*/  @!P0 SYNCS.PHASECHK.TRANS64 P0, [R2+URZ+0xb0], R3 ;  /* 0x0000b003020085a7 */ /* 0x000ea400080010ff */
[----:B--2---:R-:W-:Y:S05]  /*8f30*/  @!P0 BRA `(.L_x_32) ;  /* 0xfffffffc00f08947 */ /* 0x004fea000383ffff */
[----:B------:R-:W-:Y:S05]  /*8f40*/  BRA `(.L_x_136) ;  /* 0xffffff8c00787947 */ /* 0x000fea000383ffff */
.L_x_36:
[----:B----4-:R-:W-:-:S07]  /*8f50*/  MOV R0, UR5 ;  /* 0x0000000500007c02 */ /* 0x010fce0008000f00 */
.L_x_137:
[----:B-1----:R1:W2:Y:S02]  /*8f60*/  SYNCS.PHASECHK.TRANS64.TRYWAIT P0, [R0+URZ], R2 ;  /* 0x00000002000075a7 */ /* 0x0022a400080011ff */
[----:B--2---:R-:W-:Y:S05]  /*8f70*/  @!P0 NANOSLEEP.SYNCS 0x989680 ;  /* 0x009896800000895d */ /* 0x004fea0003900000 */
[----:B------:R-:W2:Y:S02]  /*8f80*/  @!P0 SYNCS.PHASECHK.TRANS64 P0, [R0+URZ], R2 ;  /* 0x00000002000085a7 */ /* 0x000ea400080010ff */
[----:B--2---:R-:W-:Y:S05]  /*8f90*/  @!P0 BRA `(.L_x_137) ;  /* 0xfffffffc00f08947 */ /* 0x004fea000383ffff */
[----:B------:R-:W-:Y:S05]  /*8fa0*/  BRA `(.L_x_138) ;  /* 0xffffff9000e87947 */ /* 0x000fea000383ffff */
.L_x_37:
[----:B----4-:R-:W-:-:S07]  /*8fb0*/  MOV R0, UR5 ;  /* 0x0000000500007c02 */ /* 0x010fce0008000f00 */
.L_x_139:
[----:B-1----:R1:W2:Y:S02]  /*8fc0*/  SYNCS.PHASECHK.TRANS64.TRYWAIT P0, [R0+URZ], R3 ;  /* 0x00000003000075a7 */ /* 0x0022a400080011ff */
[----:B--2---:R-:W-:Y:S05]  /*8fd0*/  @!P0 NANOSLEEP.SYNCS 0x989680 ;  /* 0x009896800000895d */ /* 0x004fea0003900000 */
[----:B------:R-:W2:Y:S02]  /*8fe0*/  @!P0 SYNCS.PHASECHK.TRANS64 P0, [R0+URZ], R3 ;  /* 0x00000003000085a7 */ /* 0x000ea400080010ff */
[----:B--2---:R-:W-:Y:S05]  /*8ff0*/  @!P0 BRA `(.L_x_139) ;  /* 0xfffffffc00f08947 */ /* 0x004fea000383ffff */
[----:B------:R-:W-:Y:S05]  /*9000*/  BRA `(.L_x_140) ;  /* 0xffffff9000f47947 */ /* 0x000fea000383ffff */
.L_x_38:
[----:B----4-:R-:W-:-:S07]  /*9010*/  MOV R0, UR5 ;  /* 0x0000000500007c02 */ /* 0x010fce0008000f00 */
.L_x_141:
[----:B-1----:R1:W2:Y:S02]  /*9020*/  SYNCS.PHASECHK.TRANS64.TRYWAIT P0, [R0+URZ], R3 ;  /* 0x00000003000075a7 */ /* 0x0022a400080011ff */
[----:B--2---:R-:W-:Y:S05]  /*9030*/  @!P0 NANOSLEEP.SYNCS 0x989680 ;  /* 0x009896800000895d */ /* 0x004fea0003900000 */
[----:B------:R-:W2:Y:S02]  /*9040*/  @!P0 SYNCS.PHASECHK.TRANS64 P0, [R0+URZ], R3 ;  /* 0x00000003000085a7 */ /* 0x000ea400080010ff */
[----:B--2---:R-:W-:Y:S05]  /*9050*/  @!P0 BRA `(.L_x_141) ;  /* 0xfffffffc00f08947 */ /* 0x004fea000383ffff */
[----:B------:R-:W-:Y:S05]  /*9060*/  BRA `(.L_x_142) ;  /* 0xffffff9400007947 */ /* 0x000fea000383ffff */
.L_x_39:
[----:B----4-:R-:W-:-:S07]  /*9070*/  MOV R0, UR5 ;  /* 0x0000000500007c02 */ /* 0x010fce0008000f00 */
.L_x_143:
[----:B-1----:R1:W2:Y:S02]  /*9080*/  SYNCS.PHASECHK.TRANS64.TRYWAIT P0, [R0+URZ], R3 ;  /* 0x00000003000075a7 */ /* 0x0022a400080011ff */
[----:B--2---:R-:W-:Y:S05]  /*9090*/  @!P0 NANOSLEEP.SYNCS 0x989680 ;  /* 0x009896800000895d */ /* 0x004fea0003900000 */
[----:B------:R-:W2:Y:S02]  /*90a0*/  @!P0 SYNCS.PHASECHK.TRANS64 P0, [R0+URZ], R3 ;  /* 0x00000003000085a7 */ /* 0x000ea400080010ff */
[----:B--2---:R-:W-:Y:S05]  /*90b0*/  @!P0 BRA `(.L_x_143) ;  /* 0xfffffffc00f08947 */ /* 0x004fea000383ffff */
[----:B------:R-:W-:Y:S05]  /*90c0*/  BRA `(.L_x_144) ;  /* 0xffffff94000c7947 */ /* 0x000fea000383ffff */
.L_x_40:
[----:B----4-:R-:W-:-:S07]  /*90d0*/  MOV R0, UR5 ;  /* 0x0000000500007c02 */ /* 0x010fce0008000f00 */
.L_x_145:
[----:B-1----:R1:W2:Y:S02]  /*90e0*/  SYNCS.PHASECHK.TRANS64.TRYWAIT P0, [R0+URZ], R3 ;  /* 0x00000003000075a7 */ /* 0x0022a400080011ff */
[----:B--2---:R-:W-:Y:S05]  /*90f0*/  @!P0 NANOSLEEP.SYNCS 0x989680 ;  /* 0x009896800000895d */ /* 0x004fea0003900000 */
[----:B------:R-:W2:Y:S02]  /*9100*/  @!P0 SYNCS.PHASECHK.TRANS64 P0, [R0+URZ], R3 ;  /* 0x00000003000085a7 */ /* 0x000ea400080010ff */
[----:B--2---:R-:W-:Y:S05]  /*9110*/  @!P0 BRA `(.L_x_145) ;  /* 0xfffffffc00f08947 */ /* 0x004fea000383ffff */
[----:B------:R-:W-:Y:S05]  /*9120*/  BRA `(.L_x_146) ;  /* 0xffffff9400187947 */ /* 0x000fea000383ffff */
.L_x_43:
[----:B-1----:R1:W2:Y:S02]  /*9130*/  SYNCS.PHASECHK.TRANS64.TRYWAIT P0, [R0+URZ+0x110], R4 ;  /* 0x00011004000075a7 */ /* 0x0022a400080011ff */
[----:B--2---:R-:W-:Y:S05]  /*9140*/  @!P0 NANOSLEEP.SYNCS 0x989680 ;  /* 0x009896800000895d */ /* 0x004fea0003900000 */
[----:B------:R-:W2:Y:S02]  /*9150*/  @!P0 SYNCS.PHASECHK.TRANS64 P0, [R0+URZ+0x110], R4 ;  /* 0x00011004000085a7 */ /* 0x000ea400080010ff */
[----:B--2---:R-:W-:Y:S05]  /*9160*/  @!P0 BRA `(.L_x_43) ;  /* 0xfffffffc00f08947 */ /* 0x004fea000383ffff */
[----:B------:R-:W-:Y:S05]  /*9170*/  BRA `(.L_x_147) ;  /* 0xffffff9400747947 */ /* 0x000fea000383ffff */
.L_x_44:
[----:B------:R-:W-:-:S07]  /*9180*/  MOV R0, UR5 ;  /* 0x0000000500007c02 */ /* 0x000fce0008000f00 */
.L_x_148:
[----:B-1----:R1:W2:Y:S02]  /*9190*/  SYNCS.PHASECHK.TRANS64.TRYWAIT P0, [R0+URZ+0xc0], R5 ;  /* 0x0000c005000075a7 */ /* 0x0022a400080011ff */
[----:B--2---:R-:W-:Y:S05]  /*91a0*/  @!P0 NANOSLEEP.SYNCS 0x989680 ;  /* 0x009896800000895d */ /* 0x004fea0003900000 */
[----:B------:R-:W2:Y:S02]  /*91b0*/  @!P0 SYNCS.PHASECHK.TRANS64 P0, [R0+URZ+0xc0], R5 ;  /* 0x0000c005000085a7 */ /* 0x000ea400080010ff */
[----:B--2---:R-:W-:Y:S05]  /*91c0*/  @!P0 BRA `(.L_x_148) ;  /* 0xfffffffc00f08947 */ /* 0x004fea000383ffff */
[----:B------:R-:W-:Y:S05]  /*91d0*/  BRA `(.L_x_149) ;  /* 0xffffff9400847947 */ /* 0x000fea000383ffff */
.L_x_45:
[----:B-1----:R1:W2:Y:S02]  /*91e0*/  SYNCS.PHASECHK.TRANS64.TRYWAIT P1, [R0+URZ+0xb0], R4 ;  /* 0x0000b004000075a7 */ /* 0x0022a400080211ff */
[----:B--2---:R-:W-:Y:S05]  /*91f0*/  @!P1 NANOSLEEP.SYNCS 0x989680 ;  /* 0x009896800000995d */ /* 0x004fea0003900000 */
[----:B------:R-:W2:Y:S02]  /*9200*/  @!P1 SYNCS.PHASECHK.TRANS64 P1, [R0+URZ+0xb0], R4 ;  /* 0x0000b004000095a7 */ /* 0x000ea400080210ff */
[----:B--2---:R-:W-:Y:S05]  /*9210*/  @!P1 BRA `(.L_x_45) ;  /* 0xfffffffc00f09947 */ /* 0x004fea000383ffff */
[----:B------:R-:W-:Y:S05]  /*9220*/  BRA `(.L_x_150) ;  /* 0xffffff9400b47947 */ /* 0x000fea000383ffff */
.L_x_48:
[----:B------:R-:W-:-:S07]  /*9230*/  MOV R0, UR5 ;  /* 0x0000000500007c02 */ /* 0x000fce0008000f00 */
.L_x_151:
[----:B-1----:R1:W2:Y:S02]  /*9240*/  SYNCS.PHASECHK.TRANS64.TRYWAIT P0, [R0+URZ+0xc0], R2 ;  /* 0x0000c002000075a7 */ /* 0x0022a400080011ff */
[----:B--2---:R-:W-:Y:S05]  /*9250*/  @!P0 NANOSLEEP.SYNCS 0x989680 ;  /* 0x009896800000895d */ /* 0x004fea0003900000 */
[----:B------:R-:W2:Y:S02]  /*9260*/  @!P0 SYNCS.PHASECHK.TRANS64 P0, [R0+URZ+0xc0], R2 ;  /* 0x0000c002000085a7 */ /* 0x000ea400080010ff */
[----:B--2---:R-:W-:Y:S05]  /*9270*/  @!P0 BRA `(.L_x_151) ;  /* 0xfffffffc00f08947 */ /* 0x004fea000383ffff */
[----:B------:R-:W-:Y:S05]  /*9280*/  BRA `(.L_x_47) ;  /* 0xffffff9800087947 */ /* 0x000fea000383ffff */
.L_x_55:
[----:B-1----:R1:W2:Y:S02]  /*9290*/  SYNCS.PHASECHK.TRANS64.TRYWAIT P1, [R0+URZ+0xb0], R2 ;  /* 0x0000b002000075a7 */ /* 0x0022a400080211ff */
[----:B--2---:R-:W-:Y:S05]  /*92a0*/  @!P1 NANOSLEEP.SYNCS 0x989680 ;  /* 0x009896800000995d */ /* 0x004fea0003900000 */
[----:B------:R-:W2:Y:S02]  /*92b0*/  @!P1 SYNCS.PHASECHK.TRANS64 P1, [R0+URZ+0xb0], R2 ;  /* 0x0000b002000095a7 */ /* 0x000ea400080210ff */
[----:B--2---:R-:W-:Y:S05]  /*92c0*/  @!P1 BRA `(.L_x_55) ;  /* 0xfffffffc00f09947 */ /* 0x004fea000383ffff */
[----:B------:R-:W-:Y:S05]  /*92d0*/  BRA `(.L_x_152) ;  /* 0xffffff9c00787947 */ /* 0x000fea000383ffff */
.L_x_56:
[----:B------:R-:W-:-:S07]  /*92e0*/  MOV R2, UR7 ;  /* 0x0000000700027c02 */ /* 0x000fce0008000f00 */
.L_x_153:
[----:B-1----:R1:W2:Y:S02]  /*92f0*/  SYNCS.PHASECHK.TRANS64.TRYWAIT P0, [R2+URZ+0xf0], R0 ;  /* 0x0000f000020075a7 */ /* 0x0022a400080011ff */
[----:B--2---:R-:W-:Y:S05]  /*9300*/  @!P0 NANOSLEEP.SYNCS 0x989680 ;  /* 0x009896800000895d */ /* 0x004fea0003900000 */
[----:B------:R-:W2:Y:S02]  /*9310*/  @!P0 SYNCS.PHASECHK.TRANS64 P0, [R2+URZ+0xf0], R0 ;  /* 0x0000f000020085a7 */ /* 0x000ea400080010ff */
[----:B--2---:R-:W-:Y:S05]  /*9320*/  @!P0 BRA `(.L_x_153) ;  /* 0xfffffffc00f08947 */ /* 0x004fea000383ffff */
[----:B------:R-:W-:Y:S05]  /*9330*/  BRA `(.L_x_154) ;  /* 0xffffff9c00b07947 */ /* 0x000fea000383ffff */
.L_x_59:
[----:B------:R-:W-:Y:S07]  /*9340*/  MOV R0, UR6 ;  /* 0x0000000600007c02 */ /* 0x000fee0008000f00 */
.L_x_155:
[----:B-1----:R1:W2:Y:S02]  /*9350*/  SYNCS.PHASECHK.TRANS64.TRYWAIT P0, [R0+URZ], R2 ;  /* 0x00000002000075a7 */ /* 0x0022a400080011ff */
[----:B--2---:R-:W-:Y:S05]  /*9360*/  @!P0 NANOSLEEP.SYNCS 0x989680 ;  /* 0x009896800000895d */ /* 0x004fea0003900000 */
[----:B------:R-:W2:Y:S02]  /*9370*/  @!P0 SYNCS.PHASECHK.TRANS64 P0, [R0+URZ], R2 ;  /* 0x00000002000085a7 */ /* 0x000ea400080010ff */
[----:B--2---:R-:W-:Y:S05]  /*9380*/  @!P0 BRA `(.L_x_155) ;  /* 0xfffffffc00f08947 */ /* 0x004fea000383ffff */
[----:B------:R-:W-:Y:S05]  /*9390*/  BRA `(.L_x_58) ;  /* 0xffffff9c00cc7947 */ /* 0x000fea000383ffff */
.L_x_62:
[----:B------:R-:W-:-:S07]  /*93a0*/  MOV R0, UR6 ;  /* 0x0000000600007c02 */ /* 0x000fce0008000f00 */
.L_x_156:
[----:B--2---:R2:W4:Y:S02]  /*93b0*/  SYNCS.PHASECHK.TRANS64.TRYWAIT P0, [R0+URZ], R2 ;  /* 0x00000002000075a7 */ /* 0x00452400080011ff */
[----:B----4-:R-:W-:Y:S05]  /*93c0*/  @!P0 NANOSLEEP.SYNCS 0x989680 ;  /* 0x009896800000895d */ /* 0x010fea0003900000 */
[----:B------:R-:W4:Y:S02]  /*93d0*/  @!P0 SYNCS.PHASECHK.TRANS64 P0, [R0+URZ], R2 ;  /* 0x00000002000085a7 */ /* 0x000f2400080010ff */
[----:B----4-:R-:W-:Y:S05]  /*93e0*/  @!P0 BRA `(.L_x_156) ;  /* 0xfffffffc00f08947 */ /* 0x010fea000383ffff */
[----:B------:R-:W-:Y:S05]  /*93f0*/  BRA `(.L_x_157) ;  /* 0xffffffa000a87947 */ /* 0x000fea000383ffff */
.L_x_63:
[----:B------:R-:W-:-:S07]  /*9400*/  MOV R0, UR6 ;  /* 0x0000000600007c02 */ /* 0x000fce0008000f00 */
.L_x_158:
[----:B-1----:R1:W2:Y:S02]  /*9410*/  SYNCS.PHASECHK.TRANS64.TRYWAIT P0, [R0+URZ], R3 ;  /* 0x00000003000075a7 */ /* 0x0022a400080011ff */
[----:B--2---:R-:W-:Y:S05]  /*9420*/  @!P0 NANOSLEEP.SYNCS 0x989680 ;  /* 0x009896800000895d */ /* 0x004fea0003900000 */
[----:B------:R-:W2:Y:S02]  /*9430*/  @!P0 SYNCS.PHASECHK.TRANS64 P0, [R0+URZ], R3 ;  /* 0x00000003000085a7 */ /* 0x000ea400080010ff */
[----:B--2---:R-:W-:Y:S05]  /*9440*/  @!P0 BRA `(.L_x_158) ;  /* 0xfffffffc00f08947 */ /* 0x004fea000383ffff */
[----:B------:R-:W-:Y:S05]  /*9450*/  BRA `(.L_x_159) ;  /* 0xffffffa000b47947 */ /* 0x000fea000383ffff */
.L_x_64:
[----:B------:R-:W-:-:S07]  /*9460*/  MOV R0, UR6 ;  /* 0x0000000600007c02 */ /* 0x000fce0008000f00 */
.L_x_160:
[----:B-1----:R1:W2:Y:S02]  /*9470*/  SYNCS.PHASECHK.TRANS64.TRYWAIT P0, [R0+URZ], R3 ;  /* 0x00000003000075a7 */ /* 0x0022a400080011ff */
[----:B--2---:R-:W-:Y:S05]  /*9480*/  @!P0 NANOSLEEP.SYNCS 0x989680 ;  /* 0x009896800000895d */ /* 0x004fea0003900000 */
[----:B------:R-:W2:Y:S02]  /*9490*/  @!P0 SYNCS.PHASECHK.TRANS64 P0, [R0+URZ], R3 ;  /* 0x00000003000085a7 */ /* 0x000ea400080010ff */
[----:B--2---:R-:W-:Y:S05]  /*94a0*/  @!P0 BRA `(.L_x_160) ;  /* 0xfffffffc00f08947 */ /* 0x004fea000383ffff */
[----:B------:R-:W-:Y:S05]  /*94b0*/  BRA `(.L_x_161) ;  /* 0xffffffa000c07947 */ /* 0x000fea000383ffff */
.L_x_65:
[----:B-1----:R-:W-:-:S07]  /*94c0*/  MOV R0, UR7 ;  /* 0x0000000700007c02 */ /* 0x002fce0008000f00 */
.L_x_162:
[----:B-1----:R1:W2:Y:S02]  /*94d0*/  SYNCS.PHASECHK.TRANS64.TRYWAIT P0, [R0+URZ], R2 ;  /* 0x00000002000075a7 */ /* 0x0022a400080011ff */
[----:B--2---:R-:W-:Y:S05]  /*94e0*/  @!P0 NANOSLEEP.SYNCS 0x989680 ;  /* 0x009896800000895d */ /* 0x004fea0003900000 */
[----:B------:R-:W2:Y:S02]  /*94f0*/  @!P0 SYNCS.PHASECHK.TRANS64 P0, [R0+URZ], R2 ;  /* 0x00000002000085a7 */ /* 0x000ea400080010ff */
[----:B--2---:R-:W-:Y:S05]  /*9500*/  @!P0 BRA `(.L_x_162) ;  /* 0xfffffffc00f08947 */ /* 0x004fea000383ffff */
[----:B------:R-:W-:Y:S05]  /*9510*/  BRA `(.L_x_163) ;  /* 0xffffffa000cc7947 */ /* 0x000fea000383ffff */
.L_x_70:
[----:B--2---:R2:W3:Y:S02]  /*9520*/  SYNCS.PHASECHK.TRANS64.TRYWAIT P0, [R0+URZ+0xb0], R2 ;  /* 0x0000b002000075a7 */ /* 0x0044e400080011ff */
[----:B---3--:R-:W-:Y:S05]  /*9530*/  @!P0 NANOSLEEP.SYNCS 0x989680 ;  /* 0x009896800000895d */ /* 0x008fea0003900000 */
[----:B------:R-:W3:Y:S02]  /*9540*/  @!P0 SYNCS.PHASECHK.TRANS64 P0, [R0+URZ+0xb0], R2 ;  /* 0x0000b002000085a7 */ /* 0x000ee400080010ff */
[----:B---3--:R-:W-:Y:S05]  /*9550*/  @!P0 BRA `(.L_x_70) ;  /* 0xfffffffc00f08947 */ /* 0x008fea000383ffff */
[----:B------:R-:W-:Y:S05]  /*9560*/  BRA `(.L_x_164) ;  /* 0xffffffa400d87947 */ /* 0x000fea000383ffff */
.L_x_73:
[----:B------:R-:W-:Y:S07]  /*9570*/  MOV R0, UR7 ;  /* 0x0000000700007c02 */ /* 0x000fee0008000f00 */
.L_x_165:
[----:B--2---:R2:W3:Y:S02]  /*9580*/  SYNCS.PHASECHK.TRANS64.TRYWAIT P0, [R0+URZ+0xa8], R2 ;  /* 0x0000a802000075a7 */ /* 0x0044e400080011ff */
[----:B---3--:R-:W-:Y:S05]  /*9590*/  @!P0 NANOSLEEP.SYNCS 0x989680 ;  /* 0x009896800000895d */ /* 0x008fea0003900000 */
[----:B------:R-:W3:Y:S02]  /*95a0*/  @!P0 SYNCS.PHASECHK.TRANS64 P0, [R0+URZ+0xa8], R2 ;  /* 0x0000a802000085a7 */ /* 0x000ee400080010ff */
[----:B---3--:R-:W-:Y:S05]  /*95b0*/  @!P0 BRA `(.L_x_165) ;  /* 0xfffffffc00f08947 */ /* 0x008fea000383ffff */
[----:B------:R-:W-:Y:S05]  /*95c0*/  BRA `(.L_x_72) ;  /* 0xffffffa800b87947 */ /* 0x000fea000383ffff */
.L_x_76:
[----:B------:R-:W-:Y:S07]  /*95d0*/  MOV R0, UR7 ;  /* 0x0000000700007c02 */ /* 0x000fee0008000f00 */
.L_x_166:
[----:B-1----:R1:W2:Y:S02]  /*95e0*/  SYNCS.PHASECHK.TRANS64.TRYWAIT P0, [R0+URZ+0x80], R14 ;  /* 0x0000800e000075a7 */ /* 0x0022a400080011ff */
[----:B--2---:R-:W-:Y:S05]  /*95f0*/  @!P0 NANOSLEEP.SYNCS 0x989680 ;  /* 0x009896800000895d */ /* 0x004fea0003900000 */
[----:B------:R-:W2:Y:S02]  /*9600*/  @!P0 SYNCS.PHASECHK.TRANS64 P0, [R0+URZ+0x80], R14 ;  /* 0x0000800e000085a7 */ /* 0x000ea400080010ff */
[----:B--2---:R-:W-:Y:S05]  /*9610*/  @!P0 BRA `(.L_x_166) ;  /* 0xfffffffc00f08947 */ /* 0x004fea000383ffff */
[----:B------:R-:W-:Y:S05]  /*9620*/  BRA `(.L_x_167) ;  /* 0xffffffac00307947 */ /* 0x000fea000383ffff */
.L_x_77:
[----:B------:R-:W-:Y:S07]  /*9630*/  MOV R0, UR7 ;  /* 0x0000000700007c02 */ /* 0x000fee0008000f00 */
.L_x_168:
[----:B-1----:R1:W2:Y:S02]  /*9640*/  SYNCS.PHASECHK.TRANS64.TRYWAIT P0, [R0+URZ+0x88], R14 ;  /* 0x0000880e000075a7 */ /* 0x0022a400080011ff */
[----:B--2---:R-:W-:Y:S05]  /*9650*/  @!P0 NANOSLEEP.SYNCS 0x989680 ;  /* 0x009896800000895d */ /* 0x004fea0003900000 */
[----:B------:R-:W2:Y:S02]  /*9660*/  @!P0 SYNCS.PHASECHK.TRANS64 P0, [R0+URZ+0x88], R14 ;  /* 0x0000880e000085a7 */ /* 0x000ea400080010ff */
[----:B--2---:R-:W-:Y:S05]  /*9670*/  @!P0 BRA `(.L_x_168) ;  /* 0xfffffffc00f08947 */ /* 0x004fea000383ffff */
[----:B------:R-:W-:Y:S05]  /*9680*/  BRA `(.L_x_169) ;  /* 0xffffffac00687947 */ /* 0x000fea000383ffff */
.L_x_78:
[----:B------:R-:W-:Y:S07]  /*9690*/  MOV R0, UR7 ;  /* 0x0000000700007c02 */ /* 0x000fee0008000f00 */
.L_x_170:
[----:B-1----:R1:W2:Y:S02]  /*96a0*/  SYNCS.PHASECHK.TRANS64.TRYWAIT P0, [R0+URZ+0x90], R14 ;  /* 0x0000900e000075a7 */ /* 0x0022a400080011ff */
[----:B--2---:R-:W-:Y:S05]  /*96b0*/  @!P0 NANOSLEEP.SYNCS 0x989680 ;  /* 0x009896800000895d */ /* 0x004fea0003900000 */
[----:B------:R-:W2:Y:S02]  /*96c0*/  @!P0 SYNCS.PHASECHK.TRANS64 P0, [R0+URZ+0x90], R14 ;  /* 0x0000900e000085a7 */ /* 0x000ea400080010ff */
[----:B--2---:R-:W-:Y:S05]  /*96d0*/  @!P0 BRA `(.L_x_170) ;  /* 0xfffffffc00f08947 */ /* 0x004fea000383ffff */
[----:B------:R-:W-:Y:S05]  /*96e0*/  BRA `(.L_x_171) ;  /* 0xffffffac00ac7947 */ /* 0x000fea000383ffff */
.L_x_79:
[----:B------:R-:W-:Y:S07]  /*96f0*/  MOV R0, UR7 ;  /* 0x0000000700007c02 */ /* 0x000fee0008000f00 */
.L_x_172:
[----:B-1----:R1:W2:Y:S02]  /*9700*/  SYNCS.PHASECHK.TRANS64.TRYWAIT P0, [R0+URZ+0x98], R14 ;  /* 0x0000980e000075a7 */ /* 0x0022a400080011ff */
[----:B--2---:R-:W-:Y:S05]  /*9710*/  @!P0 NANOSLEEP.SYNCS 0x989680 ;  /* 0x009896800000895d */ /* 0x004fea0003900000 */
[----:B------:R-:W2:Y:S02]  /*9720*/  @!P0 SYNCS.PHASECHK.TRANS64 P0, [R0+URZ+0x98], R14 ;  /* 0x0000980e000085a7 */ /* 0x000ea400080010ff */
[----:B--2---:R-:W-:Y:S05]  /*9730*/  @!P0 BRA `(.L_x_172) ;  /* 0xfffffffc00f08947 */ /* 0x004fea000383ffff */
[----:B------:R-:W-:Y:S05]  /*9740*/  BRA `(.L_x_173) ;  /* 0xffffffb000307947 */ /* 0x000fea000383ffff */
.L_x_81:
[----:B------:R-:W-:-:S07]  /*9750*/  MOV R0, UR7 ;  /* 0x0000000700007c02 */ /* 0x000fce0008000f00 */
.L_x_174:
[----:B-1----:R1:W3:Y:S02]  /*9760*/  SYNCS.PHASECHK.TRANS64.TRYWAIT P0, [R0+URZ+0x80], R2 ;  /* 0x00008002000075a7 */ /* 0x0022e400080011ff */
[----:B---3--:R-:W-:Y:S05]  /*9770*/  @!P0 NANOSLEEP.SYNCS 0x989680 ;  /* 0x009896800000895d */ /* 0x008fea0003900000 */
[----:B------:R-:W3:Y:S02]  /*9780*/  @!P0 SYNCS.PHASECHK.TRANS64 P0, [R0+URZ+0x80], R2 ;  /* 0x00008002000085a7 */ /* 0x000ee400080010ff */
[----:B---3--:R-:W-:Y:S05]  /*9790*/  @!P0 BRA `(.L_x_174) ;  /* 0xfffffffc00f08947 */ /* 0x008fea000383ffff */
[----:B------:R-:W-:Y:S05]  /*97a0*/  BRA `(.L_x_175) ;  /* 0xffffffb000a07947 */ /* 0x000fea000383ffff */
.L_x_82:
[----:B-1----:R-:W-:-:S07]  /*97b0*/  MOV R0, UR7 ;  /* 0x0000000700007c02 */ /* 0x002fce0008000f00 */
.L_x_176:
[----:B-1----:R1:W3:Y:S02]  /*97c0*/  SYNCS.PHASECHK.TRANS64.TRYWAIT P0, [R0+URZ+0x88], R2 ;  /* 0x00008802000075a7 */ /* 0x0022e400080011ff */
[----:B---3--:R-:W-:Y:S05]  /*97d0*/  @!P0 NANOSLEEP.SYNCS 0x989680 ;  /* 0x009896800000895d */ /* 0x008fea0003900000 */
[----:B------:R-:W3:Y:S02]  /*97e0*/  @!P0 SYNCS.PHASECHK.TRANS64 P0, [R0+URZ+0x88], R2 ;  /* 0x00008802000085a7 */ /* 0x000ee400080010ff */
[----:B---3--:R-:W-:Y:S05]  /*97f0*/  @!P0 BRA `(.L_x_176) ;  /* 0xfffffffc00f08947 */ /* 0x008fea000383ffff */
[----:B------:R-:W-:Y:S05]  /*9800*/  BRA `(.L_x_177) ;  /* 0xffffffb000907947 */ /* 0x000fea000383ffff */
.L_x_83:
[----:B-1----:R-:W-:-:S07]  /*9810*/  MOV R0, UR7 ;  /* 0x0000000700007c02 */ /* 0x002fce0008000f00 */
.L_x_178:
[----:B-1----:R1:W3:Y:S02]  /*9820*/  SYNCS.PHASECHK.TRANS64.TRYWAIT P0, [R0+URZ+0x90], R2 ;  /* 0x00009002000075a7 */ /* 0x0022e400080011ff */
[----:B---3--:R-:W-:Y:S05]  /*9830*/  @!P0 NANOSLEEP.SYNCS 0x989680 ;  /* 0x009896800000895d */ /* 0x008fea0003900000 */
[----:B------:R-:W3:Y:S02]  /*9840*/  @!P0 SYNCS.PHASECHK.TRANS64 P0, [R0+URZ+0x90], R2 ;  /* 0x00009002000085a7 */ /* 0x000ee400080010ff */
[----:B---3--:R-:W-:Y:S05]  /*9850*/  @!P0 BRA `(.L_x_178) ;  /* 0xfffffffc00f08947 */ /* 0x008fea000383ffff */
[----:B------:R-:W-:Y:S05]  /*9860*/  BRA `(.L_x_179) ;  /* 0xffffffb000807947 */ /* 0x000fea000383ffff */
.L_x_85:
[----:B--2---:R2:W4:Y:S02]  /*9870*/  SYNCS.PHASECHK.TRANS64.TRYWAIT P0, [R0+URZ+0xb0], R2 ;  /* 0x0000b002000075a7 */ /* 0x00452400080011ff */
[----:B----4-:R-:W-:Y:S05]  /*9880*/  @!P0 NANOSLEEP.SYNCS 0x989680 ;  /* 0x009896800000895d */ /* 0x010fea0003900000 */
[----:B------:R-:W4:Y:S02]  /*9890*/  @!P0 SYNCS.PHASECHK.TRANS64 P0, [R0+URZ+0xb0], R2 ;  /* 0x0000b002000085a7 */ /* 0x000f2400080010ff */
[----:B----4-:R-:W-:Y:S05]  /*98a0*/  @!P0 BRA `(.L_x_85) ;  /* 0xfffffffc00f08947 */ /* 0x010fea000383ffff */
[----:B------:R-:W-:Y:S05]  /*98b0*/  BRA `(.L_x_180) ;  /* 0xffffffb400487947 */ /* 0x000fea000383ffff */
.L_x_96:
[----:B-1----:R-:W-:Y:S04]  /*98c0*/  MOV R2, UR48 ;  /* 0x0000003000027c02 */ /* 0x002fe80008000f00 */
[----:B------:R1:W3:Y:S03]  /*98d0*/  SYNCS.PHASECHK.TRANS64.TRYWAIT P1, [R2+URZ+0x60], R3 ;  /* 0x00006003020075a7 */ /* 0x0002e600080211ff */
[----:B---3--:R-:W-:Y:S05]  /*98e0*/  @!P1 NANOSLEEP.SYNCS 0x989680 ;  /* 0x009896800000995d */ /* 0x008fea0003900000 */
[----:B------:R-:W3:Y:S02]  /*98f0*/  @!P1 SYNCS.PHASECHK.TRANS64 P1, [R2+URZ+0x60], R3 ;  /* 0x00006003020095a7 */ /* 0x000ee400080210ff */
[----:B---3--:R-:W-:Y:S05]  /*9900*/  @!P1 BRA `(.L_x_96) ;  /* 0xfffffffc00ec9947 */ /* 0x008fea000383ffff */
[----:B------:R-:W-:Y:S05]  /*9910*/  BRA `(.L_x_95) ;  /* 0xffffffc000547947 */ /* 0x000fea000383ffff */
.L_x_98:
[----:B-1----:R1:W4:Y:S02]  /*9920*/  SYNCS.PHASECHK.TRANS64.TRYWAIT P0, [R64+URZ+0xd0], R0 ;  /* 0x0000d000400075a7 */ /* 0x00232400080011ff */
[----:B----4-:R-:W-:Y:S05]  /*9930*/  @!P0 NANOSLEEP.SYNCS 0x989680 ;  /* 0x009896800000895d */ /* 0x010fea0003900000 */
[----:B------:R-:W4:Y:S02]  /*9940*/  @!P0 SYNCS.PHASECHK.TRANS64 P0, [R64+URZ+0xd0], R0 ;  /* 0x0000d000400085a7 */ /* 0x000f2400080010ff */
[----:B----4-:R-:W-:Y:S05]  /*9950*/  @!P0 BRA `(.L_x_98) ;  /* 0xfffffffc00f08947 */ /* 0x010fea000383ffff */
[----:B------:R-:W-:Y:S05]  /*9960*/  BRA `(.L_x_97) ;  /* 0xffffffc0007c7947 */ /* 0x000fea000383ffff */
.L_x_107:
[----:B--2---:R2:W4:Y:S02]  /*9970*/  SYNCS.PHASECHK.TRANS64.TRYWAIT P0, [R2+URZ+0x60], R0 ;  /* 0x00006000020075a7 */ /* 0x00452400080011ff */
[----:B----4-:R-:W-:Y:S05]  /*9980*/  @!P0 NANOSLEEP.SYNCS 0x989680 ;  /* 0x009896800000895d */ /* 0x010fea0003900000 */
[----:B------:R-:W4:Y:S02]  /*9990*/  @!P0 SYNCS.PHASECHK.TRANS64 P0, [R2+URZ+0x60], R0 ;  /* 0x00006000020085a7 */ /* 0x000f2400080010ff */
[----:B----4-:R-:W-:Y:S05]  /*99a0*/  @!P0 BRA `(.L_x_107) ;  /* 0xfffffffc00f08947 */ /* 0x010fea000383ffff */
[----:B------:R-:W-:Y:S05]  /*99b0*/  BRA `(.L_x_106) ;  /* 0xffffffcc00587947 */ /* 0x000fea000383ffff */
.L_x_115:
[----:B--2---:R2:W4:Y:S02]  /*99c0*/  SYNCS.PHASECHK.TRANS64.TRYWAIT P0, [R0+URZ+0x60], R6 ;  /* 0x00006006000075a7 */ /* 0x00452400080011ff */
[----:B----4-:R-:W-:Y:S05]  /*99d0*/  @!P0 NANOSLEEP.SYNCS 0x989680 ;  /* 0x009896800000895d */ /* 0x010fea0003900000 */
[----:B------:R-:W4:Y:S02]  /*99e0*/  @!P0 SYNCS.PHASECHK.TRANS64 P0, [R0+URZ+0x60], R6 ;  /* 0x00006006000085a7 */ /* 0x000f2400080010ff */
[----:B----4-:R-:W-:Y:S05]  /*99f0*/  @!P0 BRA `(.L_x_115) ;  /* 0xfffffffc00f08947 */ /* 0x010fea000383ffff */
[----:B------:R-:W-:Y:S05]  /*9a00*/  BRA `(.L_x_114) ;  /* 0xffffffd800587947 */ /* 0x000fea000383ffff */
.L_x_123:
[----:B--2---:R2:W4:Y:S02]  /*9a10*/  SYNCS.PHASECHK.TRANS64.TRYWAIT P0, [R0+URZ+0x60], R5 ;  /* 0x00006005000075a7 */ /* 0x00452400080011ff */
[----:B----4-:R-:W-:Y:S05]  /*9a20*/  @!P0 NANOSLEEP.SYNCS 0x989680 ;  /* 0x009896800000895d */ /* 0x010fea0003900000 */
[----:B------:R-:W4:Y:S02]  /*9a30*/  @!P0 SYNCS.PHASECHK.TRANS64 P0, [R0+URZ+0x60], R5 ;  /* 0x00006005000085a7 */ /* 0x000f2400080010ff */
[----:B----4-:R-:W-:Y:S05]  /*9a40*/  @!P0 BRA `(.L_x_123) ;  /* 0xfffffffc00f08947 */ /* 0x010fea000383ffff */
[----:B------:R-:W-:Y:S05]  /*9a50*/  BRA `(.L_x_122) ;  /* 0xffffffe400587947 */ /* 0x000fea000383ffff */
        .weak           $__internal_0_$__cuda_sm10x_tcgen05_guardrail_trap_col_being_dealloced_not_returned_by_alloc
        .type           $__internal_0_$__cuda_sm10x_tcgen05_guardrail_trap_col_being_dealloced_not_returned_by_alloc,@function
        .size           $__internal_0_$__cuda_sm10x_tcgen05_guardrail_trap_col_being_dealloced_not_returned_by_alloc,($__internal_1_$__cuda_sm10x_tcgen05_guardrail_trap_phase_invalid_during_alloc - $__internal_0_$__cuda_sm10x_tcgen05_guardrail_trap_col_being_dealloced_not_returned_by_alloc)
$__internal_0_$__cuda_sm10x_tcgen05_guardrail_trap_col_being_dealloced_not_returned_by_alloc:
[----:B------:R-:W-:Y:S05]  /*9a60*/  BPT.TRAP 0x1 ;  /* 0x000000040000795c */ /* 0x000fea0000300000 */
[----:B------:R-:W-:-:S04]  /*9a70*/  HFMA2 R3, -RZ, RZ, 0, 0 ;  /* 0x00000000ff037431 */ /* 0x000fc800000001ff */
[----:B------:R-:W-:Y:S05]  /*9a80*/  RET.REL.NODEC R2 `(_ZN7cutlass13device_kernelINS_4gemm6kernel13GemmUniversalIN4cute5tupleIJiiiiEEENS1_10collective13CollectiveMmaINS1_35MainloopSm100TmaUmmaWarpSpecializedILi6ELi2ELi4ENS5_IJNS4_1CILi1EEESB_SB_EEEEENS5_IJNSA_ILi128EEESE_NSA_ILi64EEEEEENS_6half_tENS5_IJlSB_lEEESH_SI_NS4_8TiledMMAINS4_8MMA_AtomIJNS4_20SM100_MMA_F16BF16_SSISH_SH_fLi128ELi128ELNS4_4UMMA5MajorE0ELSN_0ELNSM_7ScaleInE0ELSO_0EEEEEENS4_6LayoutISC_NS5_IJNSA_ILi0EEESS_SS_EEEEENS5_IJNS4_10UnderscoreESV_SV_EEEEENS4_13SM90_TMA_LOADENS4_14ComposedLayoutINS4_7SwizzleILi3ELi4ELi3EEENS4_18smem_ptr_flag_bitsILi16EEENSR_INS5_IJNSA_ILi8EEESF_EEENS5_IJSF_SB_EEEEEEEvNS4_8identityESY_S18_vS19_EENS_8epilogue10collective18CollectiveEpilogueINS1B_23Sm100TmaWarpSpecializedILi4ELi2ELi32ELb1ELb0EEEJSG_NS5_IJNSR_ISE_SB_EENSR_INSA_ILi32EEESB_EEEEESH_SI_SH_SI_NS1B_6fusion15FusionCallbacksIS1F_NS1K_17LinearCombinationISH_fSH_fLNS_15FloatRoundStyleE2EEESG_S1J_JEEENS4_5SM1004TMEM4LOAD26SM100_TMEM_LOAD_32dp32b32xESY_NSZ_INS10_ILi2ELi4ELi3EEES13_NSR_INS5_IJS14_S1H_EEENS5_IJS1H_SB_EEEEEEENS4_39AutoVectorizingCopyWithAssumedAlignmentILi128EEENS4_14SM90_TMA_STOREES1Y_S20_S20_EEEvvEEEEvNT_6ParamsE) ;  /* 0xffffff64025c7950 */ /* 0x000fea0003c3ffff */
        .weak           $__internal_1_$__cuda_sm10x_tcgen05_guardrail_trap_phase_invalid_during_alloc
        .type           $__internal_1_$__cuda_sm10x_tcgen05_guardrail_trap_phase_invalid_during_alloc,@function
        .size           $__internal_1_$__cuda_sm10x_tcgen05_guardrail_trap_phase_invalid_during_alloc,($__internal_2_$__cuda_sm10x_tcgen05_guardrail_trap_unallocated_columns_being_dealloced - $__internal_1_$__cuda_sm10x_tcgen05_guardrail_trap_phase_invalid_during_alloc)
$__internal_1_$__cuda_sm10x_tcgen05_guardrail_trap_phase_invalid_during_alloc:
[----:B------:R-:W-:Y:S05]  /*9a90*/  BPT.TRAP 0x1 ;  /* 0x000000040000795c */ /* 0x000fea0000300000 */
[----:B------:R-:W-:-:S04]  /*9aa0*/  MOV R3, 0x0 ;  /* 0x0000000000037802 */ /* 0x000fc80000000f00 */
[----:B------:R-:W-:Y:S05]  /*9ab0*/  RET.REL.NODEC R2 `(_ZN7cutlass13device_kernelINS_4gemm6kernel13GemmUniversalIN4cute5tupleIJiiiiEEENS1_10collective13CollectiveMmaINS1_35MainloopSm100TmaUmmaWarpSpecializedILi6ELi2ELi4ENS5_IJNS4_1CILi1EEESB_SB_EEEEENS5_IJNSA_ILi128EEESE_NSA_ILi64EEEEEENS_6half_tENS5_IJlSB_lEEESH_SI_NS4_8TiledMMAINS4_8MMA_AtomIJNS4_20SM100_MMA_F16BF16_SSISH_SH_fLi128ELi128ELNS4_4UMMA5MajorE0ELSN_0ELNSM_7ScaleInE0ELSO_0EEEEEENS4_6LayoutISC_NS5_IJNSA_ILi0EEESS_SS_EEEEENS5_IJNS4_10UnderscoreESV_SV_EEEEENS4_13SM90_TMA_LOADENS4_14ComposedLayoutINS4_7SwizzleILi3ELi4ELi3EEENS4_18smem_ptr_flag_bitsILi16EEENSR_INS5_IJNSA_ILi8EEESF_EEENS5_IJSF_SB_EEEEEEEvNS4_8identityESY_S18_vS19_EENS_8epilogue10collective18CollectiveEpilogueINS1B_23Sm100TmaWarpSpecializedILi4ELi2ELi32ELb1ELb0EEEJSG_NS5_IJNSR_ISE_SB_EENSR_INSA_ILi32EEESB_EEEEESH_SI_SH_SI_NS1B_6fusion15FusionCallbacksIS1F_NS1K_17LinearCombinationISH_fSH_fLNS_15FloatRoundStyleE2EEESG_S1J_JEEENS4_5SM1004TMEM4LOAD26SM100_TMEM_LOAD_32dp32b32xESY_NSZ_INS10_ILi2ELi4ELi3EEES13_NSR_INS5_IJS14_S1H_EEENS5_IJS1H_SB_EEEEEEENS4_39AutoVectorizingCopyWithAssumedAlignmentILi128EEENS4_14SM90_TMA_STOREES1Y_S20_S20_EEEvvEEEEvNT_6ParamsE) ;  /* 0xffffff6402507950 */ /* 0x000fea0003c3ffff */
        .weak           $__internal_2_$__cuda_sm10x_tcgen05_guardrail_trap_unallocated_columns_being_dealloced
        .type           $__internal_2_$__cuda_sm10x_tcgen05_guardrail_trap_unallocated_columns_being_dealloced,@function
        .size           $__internal_2_$__cuda_sm10x_tcgen05_guardrail_trap_unallocated_columns_being_dealloced,(.L_x_182 - $__internal_2_$__cuda_sm10x_tcgen05_guardrail_trap_unallocated_columns_being_dealloced)
$__internal_2_$__cuda_sm10x_tcgen05_guardrail_trap_unallocated_columns_being_dealloced:
[----:B------:R-:W-:Y:S05]  /*9ac0*/  BPT.TRAP 0x1 ;  /* 0x000000040000795c */ /* 0x000fea0000300000 */
[----:B------:R-:W-:-:S04]  /*9ad0*/  HFMA2 R3, -RZ, RZ, 0, 0 ;  /* 0x00000000ff037431 */ /* 0x000fc800000001ff */
[----:B------:R-:W-:Y:S05]  /*9ae0*/  RET.REL.NODEC R2 `(_ZN7cutlass13device_kernelINS_4gemm6kernel13GemmUniversalIN4cute5tupleIJiiiiEEENS1_10collective13CollectiveMmaINS1_35MainloopSm100TmaUmmaWarpSpecializedILi6ELi2ELi4ENS5_IJNS4_1CILi1EEESB_SB_EEEEENS5_IJNSA_ILi128EEESE_NSA_ILi64EEEEEENS_6half_tENS5_IJlSB_lEEESH_SI_NS4_8TiledMMAINS4_8MMA_AtomIJNS4_20SM100_MMA_F16BF16_SSISH_SH_fLi128ELi128ELNS4_4UMMA5MajorE0ELSN_0ELNSM_7ScaleInE0ELSO_0EEEEEENS4_6LayoutISC_NS5_IJNSA_ILi0EEESS_SS_EEEEENS5_IJNS4_10UnderscoreESV_SV_EEEEENS4_13SM90_TMA_LOADENS4_14ComposedLayoutINS4_7SwizzleILi3ELi4ELi3EEENS4_18smem_ptr_flag_bitsILi16EEENSR_INS5_IJNSA_ILi8EEESF_EEENS5_IJSF_SB_EEEEEEEvNS4_8identityESY_S18_vS19_EENS_8epilogue10collective18CollectiveEpilogueINS1B_23Sm100TmaWarpSpecializedILi4ELi2ELi32ELb1ELb0EEEJSG_NS5_IJNSR_ISE_SB_EENSR_INSA_ILi32EEESB_EEEEESH_SI_SH_SI_NS1B_6fusion15FusionCallbacksIS1F_NS1K_17LinearCombinationISH_fSH_fLNS_15FloatRoundStyleE2EEESG_S1J_JEEENS4_5SM1004TMEM4LOAD26SM100_TMEM_LOAD_32dp32b32xESY_NSZ_INS10_ILi2ELi4ELi3EEES13_NSR_INS5_IJS14_S1H_EEENS5_IJS1H_SB_EEEEEEENS4_39AutoVectorizingCopyWithAssumedAlignmentILi128EEENS4_14SM90_TMA_STOREES1Y_S20_S20_EEEvvEEEEvNT_6ParamsE) ;  /* 0xffffff6402447950 */ /* 0x000fea0003c3ffff */
.L_x_181:
[----:B------:R-:W-:-:S00]  /*9af0*/  BRA `(.L_x_181) ;  /* 0xfffffffc00fc7947 */ /* 0x000fc0000383ffff */
[----:B------:R-:W-:-:S00]  /*9b00*/  NOP ;  /* 0x0000000000007918 */ /* 0x000fc00000000000 */
[----:B------:R-:W-:-:S00]  /*9b10*/  NOP ;  /* 0x0000000000007918 */ /* 0x000fc00000000000 */
[----:B------:R-:W-:-:S00]  /*9b20*/  NOP ;  /* 0x0000000000007918 */ /* 0x000fc00000000000 */
[----:B------:R-:W-:-:S00]  /*9b30*/  NOP ;  /* 0x0000000000007918 */ /* 0x000fc00000000000 */
[----:B------:R-:W-:-:S00]  /*9b40*/  NOP ;  /* 0x0000000000007918 */ /* 0x000fc00000000000 */
[----:B------:R-:W-:-:S00]  /*9b50*/  NOP ;  /* 0x0000000000007918 */ /* 0x000fc00000000000 */
[----:B------:R-:W-:-:S00]  /*9b60*/  NOP ;  /* 0x0000000000007918 */ /* 0x000fc00000000000 */
[----:B------:R-:W-:-:S00]  /*9b70*/  NOP ;  /* 0x0000000000007918 */ /* 0x000fc00000000000 */
.L_x_182:


//--------------------- .nv.global.init           --------------------------
	.section	.nv.global.init,"aw",@progbits
.nv.global.init:
	.type		$str$27,@object
	.size		$str$27,($str$28 - $str$27)
$str$27:
        /*0000*/ 	.byte	0x28, 0x61, 0x64, 0x64, 0x72, 0x65, 0x73, 0x73, 0x20, 0x26, 0x20, 0x6d, 0x61, 0x73, 0x6b, 0x29
        /*0010*/ 	.byte	0x20, 0x3d, 0x3d, 0x20, 0x30, 0x00
	.type		$str$28,@object
	.size		$str$28,($str$26 - $str$28)
$str$28:
        /*0016*/ 	.byte	0x2f, 0x74, 0x6d, 0x70, 0x2f, 0x63, 0x75, 0x74, 0x6c, 0x61, 0x73, 0x73, 0x5f, 0x73, 0x77, 0x65
        /*0026*/ 	.byte	0x65, 0x70, 0x5f, 0x73, 0x72, 0x63, 0x2f, 0x69, 0x6e, 0x63, 0x6c, 0x75, 0x64, 0x65, 0x2f, 0x63
        /*0036*/ 	.byte	0x75, 0x74, 0x65, 0x2f, 0x70, 0x6f, 0x69, 0x6e, 0x74, 0x65, 0x72, 0x5f, 0x66, 0x6c, 0x61, 0x67
        /*0046*/ 	.byte	0x67, 0x65, 0x64, 0x2e, 0x68, 0x70, 0x70, 0x00
	.type		$str$26,@object
	.size		$str$26,($str$25 - $str$26)
$str$26:
        /*004e*/ 	.byte	0x2f, 0x74, 0x6d, 0x70, 0x2f, 0x63, 0x75, 0x74, 0x6c, 0x61, 0x73, 0x73, 0x5f, 0x73, 0x77, 0x65
        /*005e*/ 	.byte	0x65, 0x70, 0x5f, 0x73, 0x72, 0x63, 0x2f, 0x69, 0x6e, 0x63, 0x6c, 0x75, 0x64, 0x65, 0x2f, 0x63
        /*006e*/ 	.byte	0x75, 0x74, 0x65, 0x2f, 0x61, 0x74, 0x6f, 0x6d, 0x2f, 0x63, 0x6f, 0x70, 0x79, 0x5f, 0x74, 0x72
        /*007e*/ 	.byte	0x61, 0x69, 0x74, 0x73, 0x5f, 0x73, 0x6d, 0x31, 0x30, 0x30, 0x2e, 0x68, 0x70, 0x70, 0x00
	.type		$str$25,@object
	.size		$str$25,(__unnamed_1 - $str$25)
$str$25:
        /*008d*/ 	.byte	0x28, 0x28, 0x75, 0x69, 0x6e, 0x74, 0x33, 0x32, 0x5f, 0x74, 0x28, 0x74, 0x68, 0x72, 0x65, 0x61
        /*009d*/ 	.byte	0x64, 0x49, 0x64, 0x78, 0x2e, 0x78, 0x29, 0x20, 0x2f, 0x20, 0x33, 0x32, 0x29, 0x20, 0x25, 0x20
        /*00ad*/ 	.byte	0x34, 0x29, 0x20, 0x3d, 0x3d, 0x20, 0x28, 0x28, 0x28, 0x74, 0x6d, 0x65, 0x6d, 0x5f, 0x61, 0x64
        /*00bd*/ 	.byte	0x64, 0x72, 0x20, 0x3e, 0x3e, 0x20, 0x31, 0x36, 0x29, 0x20, 0x2f, 0x20, 0x33, 0x32, 0x29, 0x20
        /*00cd*/ 	.byte	0x25, 0x20, 0x34, 0x29, 0x00
	.type		__unnamed_1,@object
	.size		__unnamed_1,(__unnamed_2 - __unnamed_1)
__unnamed_1:
        /*00d2*/ 	.byte	0x61, 0x75, 0x74, 0x6f, 0x20, 0x63, 0x75, 0x74, 0x65, 0x3a, 0x3a, 0x61, 0x73, 0x5f, 0x70, 0x6f
        /* <DEDUP_REMOVED lines=24> */
        /*0262*/ 	.byte	0x3e, 0x3e, 0x3e, 0x3e, 0x5d, 0x00
	.type		__unnamed_2,@object
	.size		__unnamed_2,(.L_2 - __unnamed_2)
__unnamed_2:
        /* <DEDUP_REMOVED lines=42> */
        /*0508*/ 	.byte	0x3e, 0x3e, 0x5d, 0x00
.L_2:


//--------------------- .nv.shared._ZN7cutlass13device_kernelINS_4gemm6kernel13GemmUniversalIN4cute5tupleIJiiiiEEENS1_10collective13CollectiveMmaINS1_35MainloopSm100TmaUmmaWarpSpecializedILi6ELi2ELi4ENS5_IJNS4_1CILi1EEESB_SB_EEEEENS5_IJNSA_ILi128EEESE_NSA_ILi64EEEEEENS_6half_tENS5_IJlSB_lEEESH_SI_NS4_8TiledMMAINS4_8MMA_AtomIJNS4_20SM100_MMA_F16BF16_SSISH_SH_fLi128ELi128ELNS4_4UMMA5MajorE0ELSN_0ELNSM_7ScaleInE0ELSO_0EEEEEENS4_6LayoutISC_NS5_IJNSA_ILi0EEESS_SS_EEEEENS5_IJNS4_10UnderscoreESV_SV_EEEEENS4_13SM90_TMA_LOADENS4_14ComposedLayoutINS4_7SwizzleILi3ELi4ELi3EEENS4_18smem_ptr_flag_bitsILi16EEENSR_INS5_IJNSA_ILi8EEESF_EEENS5_IJSF_SB_EEEEEEEvNS4_8identityESY_S18_vS19_EENS_8epilogue10collective18CollectiveEpilogueINS1B_23Sm100TmaWarpSpecializedILi4ELi2ELi32ELb1ELb0EEEJSG_NS5_IJNSR_ISE_SB_EENSR_INSA_ILi32EEESB_EEEEESH_SI_SH_SI_NS1B_6fusion15FusionCallbacksIS1F_NS1K_17LinearCombinationISH_fSH_fLNS_15FloatRoundStyleE2EEESG_S1J_JEEENS4_5SM1004TMEM4LOAD26SM100_TMEM_LOAD_32dp32b32xESY_NSZ_INS10_ILi2ELi4ELi3EEES13_NSR_INS5_IJS14_S1H_EEENS5_IJS1H_SB_EEEEEEENS4_39AutoVectorizingCopyWithAssumedAlignmentILi128EEENS4_14SM90_TMA_STOREES1Y_S20_S20_EEEvvEEEEvNT_6ParamsE --------------------------
	.section	.nv.shared._ZN7cutlass13device_kernelINS_4gemm6kernel13GemmUniversalIN4cute5tupleIJiiiiEEENS1_10collective13CollectiveMmaINS1_35MainloopSm100TmaUmmaWarpSpecializedILi6ELi2ELi4ENS5_IJNS4_1CILi1EEESB_SB_EEEEENS5_IJNSA_ILi128EEESE_NSA_ILi64EEEEEENS_6half_tENS5_IJlSB_lEEESH_SI_NS4_8TiledMMAINS4_8MMA_AtomIJNS4_20SM100_MMA_F16BF16_SSISH_SH_fLi128ELi128ELNS4_4UMMA5MajorE0ELSN_0ELNSM_7ScaleInE0ELSO_0EEEEEENS4_6LayoutISC_NS5_IJNSA_ILi0EEESS_SS_EEEEENS5_IJNS4_10UnderscoreESV_SV_EEEEENS4_13SM90_TMA_LOADENS4_14ComposedLayoutINS4_7SwizzleILi3ELi4ELi3EEENS4_18smem_ptr_flag_bitsILi16EEENSR_INS5_IJNSA_ILi8EEESF_EEENS5_IJSF_SB_EEEEEEEvNS4_8identityESY_S18_vS19_EENS_8epilogue10collective18CollectiveEpilogueINS1B_23Sm100TmaWarpSpecializedILi4ELi2ELi32ELb1ELb0EEEJSG_NS5_IJNSR_ISE_SB_EENSR_INSA_ILi32EEESB_EEEEESH_SI_SH_SI_NS1B_6fusion15FusionCallbacksIS1F_NS1K_17LinearCombinationISH_fSH_fLNS_15FloatRoundStyleE2EEESG_S1J_JEEENS4_5SM1004TMEM4LOAD26SM100_TMEM_LOAD_32dp32b32xESY_NSZ_INS10_ILi2ELi4ELi3EEES13_NSR_INS5_IJS14_S1H_EEENS5_IJS1H_SB_EEEEEEENS4_39AutoVectorizingCopyWithAssumedAlignmentILi128EEENS4_14SM90_TMA_STOREES1Y_S20_S20_EEEvvEEEEvNT_6ParamsE,"aw",@nobits
	.sectionflags	@""
	.align	16
	.zero		1024


//--------------------- .nv.shared.reserved.0     --------------------------
	.section	.nv.shared.reserved.0,"aw",@nobits
	.weak		__nv_reservedSMEM_offset_0_alias
	.size		__nv_reservedSMEM_offset_0_alias, 0, 64
	.other		__nv_reservedSMEM_offset_0_alias,@"STO_CUDA_RESERVED_SHARED STV_DEFAULT"
__nv_reservedSMEM_offset_0_alias:
	.zero		0
.nv.shared.reserved.0:
	.zero		64
	.weak		__nv_reservedSMEM_tcgen05_partition
	.type		__nv_reservedSMEM_tcgen05_partition,@object
	.size		__nv_reservedSMEM_tcgen05_partition,(.L_0 - __nv_reservedSMEM_tcgen05_partition)
__nv_reservedSMEM_tcgen05_partition:
	.zero		32
.L_0:


//--------------------- .nv.global                --------------------------
	.section	.nv.global,"aw",@nobits
.nv.global:
	.type		_ZN40_INTERNAL_24a98c0f_4_k_cu_bcfea572_288664cute1_E,@object
	.size		_ZN40_INTERNAL_24a98c0f_4_k_cu_bcfea572_288664cute1_E,(_ZN40_INTERNAL_24a98c0f_4_k_cu_bcfea572_288664cuda3std3__45__cpo6cbeginE - _ZN40_INTERNAL_24a98c0f_4_k_cu_bcfea572_288664cute1_E)
_ZN40_INTERNAL_24a98c0f_4_k_cu_bcfea572_288664cute1_E:
	.zero		1
	.type		_ZN40_INTERNAL_24a98c0f_4_k_cu_bcfea572_288664cuda3std3__45__cpo6cbeginE,@object
	.size		_ZN40_INTERNAL_24a98c0f_4_k_cu_bcfea572_288664cuda3std3__45__cpo6cbeginE,(_ZN40_INTERNAL_24a98c0f_4_k_cu_bcfea572_288664cuda3std3__48in_placeE - _ZN40_INTERNAL_24a98c0f_4_k_cu_bcfea572_288664cuda3std3__45__cpo6cbeginE)
_ZN40_INTERNAL_24a98c0f_4_k_cu_bcfea572_288664cuda3std3__45__cpo6cbeginE:
	.zero		1
	.type		_ZN40_INTERNAL_24a98c0f_4_k_cu_bcfea572_288664cuda3std3__48in_placeE,@object
	.size		_ZN40_INTERNAL_24a98c0f_4_k_cu_bcfea572_288664cuda3std3__48in_placeE,(_ZN40_INTERNAL_24a98c0f_4_k_cu_bcfea572_288664cuda3std6ranges3__45__cpo9iter_moveE - _ZN40_INTERNAL_24a98c0f_4_k_cu_bcfea572_288664cuda3std3__48in_placeE)
_ZN40_INTERNAL_24a98c0f_4_k_cu_bcfea572_288664cuda3std3__48in_placeE:
	.zero		1
	.type		_ZN40_INTERNAL_24a98c0f_4_k_cu_bcfea572_288664cuda3std6ranges3__45__cpo9iter_moveE,@object
	.size		_ZN40_INTERNAL_24a98c0f_4_k_cu_bcfea572_288664cuda3std6ranges3__45__cpo9iter_moveE,(_ZN40_INTERNAL_24a98c0f_4_k_cu_bcfea572_288664cuda3std3__45__cpo5beginE - _ZN40_INTERNAL_24a98c0f_4_k_cu_bcfea572_288664cuda3std6ranges3__45__cpo9iter_moveE)
_ZN40_INTERNAL_24a98c0f_4_k_cu_bcfea572_288664cuda3std6ranges3__45__cpo9iter_moveE:
	.zero		1
	.type		_ZN40_INTERNAL_24a98c0f_4_k_cu_bcfea572_288664cuda3std3__45__cpo5beginE,@object
	.size		_ZN40_INTERNAL_24a98c0f_4_k_cu_bcfea572_288664cuda3std3__45__cpo5beginE,(_ZN40_INTERNAL_24a98c0f_4_k_cu_bcfea572_288664cuda3std3__442_GLOBAL__N__24a98c0f_4_k_cu_bcfea572_288666ignoreE - _ZN40_INTERNAL_24a98c0f_4_k_cu_bcfea572_288664cuda3std3__45__cpo5beginE)
_ZN40_INTERNAL_24a98c0f_4_k_cu_bcfea572_288664cuda3std3__45__cpo5beginE:
	.zero		1
	.type		_ZN40_INTERNAL_24a98c0f_4_k_cu_bcfea572_288664cuda3std3__442_GLOBAL__N__24a98c0f_4_k_cu_bcfea572_288666ignoreE,@object
	.size		_ZN40_INTERNAL_24a98c0f_4_k_cu_bcfea572_288664cuda3std3__442_GLOBAL__N__24a98c0f_4_k_cu_bcfea572_288666ignoreE,(_ZN40_INTERNAL_24a98c0f_4_k_cu_bcfea572_288664cute7productE - _ZN40_INTERNAL_24a98c0f_4_k_cu_bcfea572_288664cuda3std3__442_GLOBAL__N__24a98c0f_4_k_cu_bcfea572_288666ignoreE)
_ZN40_INTERNAL_24a98c0f_4_k_cu_bcfea572_288664cuda3std3__442_GLOBAL__N__24a98c0f_4_k_cu_bcfea572_288666ignoreE:
	.zero		1
	.type		_ZN40_INTERNAL_24a98c0f_4_k_cu_bcfea572_288664cute7productE,@object
	.size		_ZN40_INTERNAL_24a98c0f_4_k_cu_bcfea572_288664cute7productE,(_ZN40_INTERNAL_24a98c0f_4_k_cu_bcfea572_288664cuda3std3__45__cpo3endE - _ZN40_INTERNAL_24a98c0f_4_k_cu_bcfea572_288664cute7productE)
_ZN40_INTERNAL_24a98c0f_4_k_cu_bcfea572_288664cute7productE:
	.zero		1
	.type		_ZN40_INTERNAL_24a98c0f_4_k_cu_bcfea572_288664cuda3std3__45__cpo3endE,@object
	.size		_ZN40_INTERNAL_24a98c0f_4_k_cu_bcfea572_288664cuda3std3__45__cpo3endE,(_ZN40_INTERNAL_24a98c0f_4_k_cu_bcfea572_288664cuda3std3__419piecewise_constructE - _ZN40_INTERNAL_24a98c0f_4_k_cu_bcfea572_288664cuda3std3__45__cpo3endE)
_ZN40_INTERNAL_24a98c0f_4_k_cu_bcfea572_288664cuda3std3__45__cpo3endE:
	.zero		1
	.type		_ZN40_INTERNAL_24a98c0f_4_k_cu_bcfea572_288664cuda3std3__419piecewise_constructE,@object
	.size		_ZN40_INTERNAL_24a98c0f_4_k_cu_bcfea572_288664cuda3std3__419piecewise_constructE,(_ZN40_INTERNAL_24a98c0f_4_k_cu_bcfea572_288664cuda3std3__45__cpo4cendE - _ZN40_INTERNAL_24a98c0f_4_k_cu_bcfea572_288664cuda3std3__419piecewise_constructE)
_ZN40_INTERNAL_24a98c0f_4_k_cu_bcfea572_288664cuda3std3__419piecewise_constructE:
	.zero		1
	.type		_ZN40_INTERNAL_24a98c0f_4_k_cu_bcfea572_288664cuda3std3__45__cpo4cendE,@object
	.size		_ZN40_INTERNAL_24a98c0f_4_k_cu_bcfea572_288664cuda3std3__45__cpo4cendE,(_ZN40_INTERNAL_24a98c0f_4_k_cu_bcfea572_288664cuda3std6ranges3__45__cpo4swapE - _ZN40_INTERNAL_24a98c0f_4_k_cu_bcfea572_288664cuda3std3__45__cpo4cendE)
_ZN40_INTERNAL_24a98c0f_4_k_cu_bcfea572_288664cuda3std3__45__cpo4cendE:
	.zero		1
	.type		_ZN40_INTERNAL_24a98c0f_4_k_cu_bcfea572_288664cuda3std6ranges3__45__cpo4swapE,@object
	.size		_ZN40_INTERNAL_24a98c0f_4_k_cu_bcfea572_288664cuda3std6ranges3__45__cpo4swapE,(.L_10 - _ZN40_INTERNAL_24a98c0f_4_k_cu_bcfea572_288664cuda3std6ranges3__45__cpo4swapE)
_ZN40_INTERNAL_24a98c0f_4_k_cu_bcfea572_288664cuda3std6ranges3__45__cpo4swapE:
	.zero		1
.L_10:


//--------------------- .nv.constant0._ZN7cutlass13device_kernelINS_4gemm6kernel13GemmUniversalIN4cute5tupleIJiiiiEEENS1_10collective13CollectiveMmaINS1_35MainloopSm100TmaUmmaWarpSpecializedILi6ELi2ELi4ENS5_IJNS4_1CILi1EEESB_SB_EEEEENS5_IJNSA_ILi128EEESE_NSA_ILi64EEEEEENS_6half_tENS5_IJlSB_lEEESH_SI_NS4_8TiledMMAINS4_8MMA_AtomIJNS4_20SM100_MMA_F16BF16_SSISH_SH_fLi128ELi128ELNS4_4UMMA5MajorE0ELSN_0ELNSM_7ScaleInE0ELSO_0EEEEEENS4_6LayoutISC_NS5_IJNSA_ILi0EEESS_SS_EEEEENS5_IJNS4_10UnderscoreESV_SV_EEEEENS4_13SM90_TMA_LOADENS4_14ComposedLayoutINS4_7SwizzleILi3ELi4ELi3EEENS4_18smem_ptr_flag_bitsILi16EEENSR_INS5_IJNSA_ILi8EEESF_EEENS5_IJSF_SB_EEEEEEEvNS4_8identityESY_S18_vS19_EENS_8epilogue10collective18CollectiveEpilogueINS1B_23Sm100TmaWarpSpecializedILi4ELi2ELi32ELb1ELb0EEEJSG_NS5_IJNSR_ISE_SB_EENSR_INSA_ILi32EEESB_EEEEESH_SI_SH_SI_NS1B_6fusion15FusionCallbacksIS1F_NS1K_17LinearCombinationISH_fSH_fLNS_15FloatRoundStyleE2EEESG_S1J_JEEENS4_5SM1004TMEM4LOAD26SM100_TMEM_LOAD_32dp32b32xESY_NSZ_INS10_ILi2ELi4ELi3EEES13_NSR_INS5_IJS14_S1H_EEENS5_IJS1H_SB_EEEEEEENS4_39AutoVectorizingCopyWithAssumedAlignmentILi128EEENS4_14SM90_TMA_STOREES1Y_S20_S20_EEEvvEEEEvNT_6ParamsE --------------------------
	.section	.nv.constant0._ZN7cutlass13device_kernelINS_4gemm6kernel13GemmUniversalIN4cute5tupleIJiiiiEEENS1_10collective13CollectiveMmaINS1_35MainloopSm100TmaUmmaWarpSpecializedILi6ELi2ELi4ENS5_IJNS4_1CILi1EEESB_SB_EEEEENS5_IJNSA_ILi128EEESE_NSA_ILi64EEEEEENS_6half_tENS5_IJlSB_lEEESH_SI_NS4_8TiledMMAINS4_8MMA_AtomIJNS4_20SM100_MMA_F16BF16_SSISH_SH_fLi128ELi128ELNS4_4UMMA5MajorE0ELSN_0ELNSM_7ScaleInE0ELSO_0EEEEEENS4_6LayoutISC_NS5_IJNSA_ILi0EEESS_SS_EEEEENS5_IJNS4_10UnderscoreESV_SV_EEEEENS4_13SM90_TMA_LOADENS4_14ComposedLayoutINS4_7SwizzleILi3ELi4ELi3EEENS4_18smem_ptr_flag_bitsILi16EEENSR_INS5_IJNSA_ILi8EEESF_EEENS5_IJSF_SB_EEEEEEEvNS4_8identityESY_S18_vS19_EENS_8epilogue10collective18CollectiveEpilogueINS1B_23Sm100TmaWarpSpecializedILi4ELi2ELi32ELb1ELb0EEEJSG_NS5_IJNSR_ISE_SB_EENSR_INSA_ILi32EEESB_EEEEESH_SI_SH_SI_NS1B_6fusion15FusionCallbacksIS1F_NS1K_17LinearCombinationISH_fSH_fLNS_15FloatRoundStyleE2EEESG_S1J_JEEENS4_5SM1004TMEM4LOAD26SM100_TMEM_LOAD_32dp32b32xESY_NSZ_INS10_ILi2ELi4ELi3EEES13_NSR_INS5_IJS14_S1H_EEENS5_IJS1H_SB_EEEEEEENS4_39AutoVectorizingCopyWithAssumedAlignmentILi128EEENS4_14SM90_TMA_STOREES1Y_S20_S20_EEEvvEEEEvNT_6ParamsE,"a",@progbits
	.sectionflags	@""
	.align	4
.nv.constant0._ZN7cutlass13device_kernelINS_4gemm6kernel13GemmUniversalIN4cute5tupleIJiiiiEEENS1_10collective13CollectiveMmaINS1_35MainloopSm100TmaUmmaWarpSpecializedILi6ELi2ELi4ENS5_IJNS4_1CILi1EEESB_SB_EEEEENS5_IJNSA_ILi128EEESE_NSA_ILi64EEEEEENS_6half_tENS5_IJlSB_lEEESH_SI_NS4_8TiledMMAINS4_8MMA_AtomIJNS4_20SM100_MMA_F16BF16_SSISH_SH_fLi128ELi128ELNS4_4UMMA5MajorE0ELSN_0ELNSM_7ScaleInE0ELSO_0EEEEEENS4_6LayoutISC_NS5_IJNSA_ILi0EEESS_SS_EEEEENS5_IJNS4_10UnderscoreESV_SV_EEEEENS4_13SM90_TMA_LOADENS4_14ComposedLayoutINS4_7SwizzleILi3ELi4ELi3EEENS4_18smem_ptr_flag_bitsILi16EEENSR_INS5_IJNSA_ILi8EEESF_EEENS5_IJSF_SB_EEEEEEEvNS4_8identityESY_S18_vS19_EENS_8epilogue10collective18CollectiveEpilogueINS1B_23Sm100TmaWarpSpecializedILi4ELi2ELi32ELb1ELb0EEEJSG_NS5_IJNSR_ISE_SB_EENSR_INSA_ILi32EEESB_EEEEESH_SI_SH_SI_NS1B_6fusion15FusionCallbacksIS1F_NS1K_17LinearCombinationISH_fSH_fLNS_15FloatRoundStyleE2EEESG_S1J_JEEENS4_5SM1004TMEM4LOAD26SM100_TMEM_LOAD_32dp32b32xESY_NSZ_INS10_ILi2ELi4ELi3EEES13_NSR_INS5_IJS14_S1H_EEENS5_IJS1H_SB_EEEEEEENS4_39AutoVectorizingCopyWithAssumedAlignmentILi128EEENS4_14SM90_TMA_STOREES1Y_S20_S20_EEEvvEEEEvNT_6ParamsE:
	.zero		2944


//--------------------- SYMBOLS --------------------------

	.type		.nv.reservedSmem.offset0,@object
	.size		.nv.reservedSmem.offset0,0x4
	.type		.nv.reservedSmem.cap,@object
	.size		.nv.reservedSmem.cap,0x4
	.type		__assertfail,@function
